	.target	sm_100a

	.elftype	@"ET_EXEC"


//--------------------- .note.nv.tkinfo           --------------------------
	.section	.note.nv.tkinfo,"",@"SHT_NOTE"
	.sectionflags	@"SHF_NOTE_NV_TKINFO"
	.tkinfo
        /*0018*/ 	.word	0x00000002
        /*0030*/ 	.string	""
        /*0030*/ 	.string	"ptxas"
        /*0030*/ 	.string	"Cuda compilation tools, release 13.0, V13.0.88"
        /*0030*/ 	.string	"Build cuda_13.0.r13.0/compiler.36424714_0"
        /*0030*/ 	.string	"-arch sm_100a -m 64 "



//--------------------- .note.nv.cuinfo           --------------------------
	.section	.note.nv.cuinfo,"",@"SHT_NOTE"
	.sectionflags	@"SHF_NOTE_NV_CUINFO"
        /*0018*/ 	.short	0x0002
        /*001a*/ 	.short	0x0064
        /*001c*/ 	.short	0x0082
	.zero		2


//--------------------- .nv.info                  --------------------------
	.section	.nv.info,"",@"SHT_CUDA_INFO"
	.align	4


	//----- nvinfo : EIATTR_REGCOUNT
	.align		4
        /*0000*/ 	.byte	0x04, 0x2f
        /*0002*/ 	.short	(.L_19 - .L_18)
	.align		4
.L_18:
        /*0004*/ 	.word	index@(_ZN7cutlass13device_kernelINS_4gemm6kernel13GemmUniversalIN4cute5tupleIJiiiiEEENS1_10collective13CollectiveMmaINS1_35MainloopSm100TmaUmmaWarpSpecializedILi34ELi2ELi4ENS5_IJNS4_1CILi1EEESB_SB_EEEEENS5_IJNSA_ILi64EEENSA_ILi128EEENSA_ILi32EEEEEENS_12float_e4m3_tENS5_IJSB_llEEENS_12float_e5m2_tESJ_NS4_8TiledMMAINS4_8MMA_AtomIJNS4_10MMA_TraitsINS4_19SM100_MMA_F8F6F4_SSEJSI_SK_fSE_SF_NS4_17integral_constantINS4_4UMMA5MajorELSR_1EEESS_NSP_INSQ_7ScaleInELST_0EEESU_EEEEEENS4_6LayoutISC_NS5_IJNSA_ILi0EEESY_SY_EEEEENS5_IJNS4_10UnderscoreES11_S11_EEEEENS4_13SM90_TMA_LOADENS4_14ComposedLayoutINS4_7SwizzleILi2ELi4ELi3EEENS4_18smem_ptr_flag_bitsILi8EEENSX_INS5_IJSE_NSA_ILi8EEEEEENS5_IJSB_SE_EEEEEEEvNS4_8identityES14_NS15_INS16_ILi3ELi4ELi3EEES19_NSX_INS5_IJSF_S1A_EEENS5_IJSB_SF_EEEEEEEvS1F_EENS_8epilogue10collective18CollectiveEpilogueINS1M_23Sm100TmaWarpSpecializedILi2ELi2ELi32ELb0ELb0EEEJSH_NS5_IJNSX_ISE_SB_EES1R_EEESI_NS5_IJlSB_lEEESI_S1T_NS1M_6fusion15FusionCallbacksIS1Q_NS1U_17LinearCombinationISI_fSI_fLNS_15FloatRoundStyleE2EEESH_S1S_JEEENS4_5SM1004TMEM4LOAD26SM100_TMEM_LOAD_16dp32b32xES14_NS15_IS17_S19_NSX_INS5_IJS1A_SE_EEENS5_IJSE_SB_EEEEEEENS4_39AutoVectorizingCopyWithAssumedAlignmentILi128EEENS4_14SM90_TMA_STOREES27_S29_S29_EEEvvEEEEvNT_6ParamsE)
        /*0008*/ 	.word	0x00000080


	//----- nvinfo : EIATTR_FRAME_SIZE
	.align		4
.L_19:
        /*000c*/ 	.byte	0x04, 0x11
        /*000e*/ 	.short	(.L_21 - .L_20)
	.align		4
.L_20:
        /*0010*/ 	.word	index@($__internal_2_$__cuda_sm10x_tcgen05_guardrail_trap_unallocated_columns_being_dealloced)
        /*0014*/ 	.word	0x00000000


	//----- nvinfo : EIATTR_FRAME_SIZE
	.align		4
.L_21:
        /*0018*/ 	.byte	0x04, 0x11
        /*001a*/ 	.short	(.L_23 - .L_22)
	.align		4
.L_22:
        /*001c*/ 	.word	index@($__internal_1_$__cuda_sm10x_tcgen05_guardrail_trap_phase_invalid_during_alloc)
        /*0020*/ 	.word	0x00000000


	//----- nvinfo : EIATTR_FRAME_SIZE
	.align		4
.L_23:
        /*0024*/ 	.byte	0x04, 0x11
        /*0026*/ 	.short	(.L_25 - .L_24)
	.align		4
.L_24:
        /*0028*/ 	.word	index@($__internal_0_$__cuda_sm10x_tcgen05_guardrail_trap_col_being_dealloced_not_returned_by_alloc)
        /*002c*/ 	.word	0x00000000


	//----- nvinfo : EIATTR_FRAME_SIZE
	.align		4
.L_25:
        /*0030*/ 	.byte	0x04, 0x11
        /*0032*/ 	.short	(.L_27 - .L_26)
	.align		4
.L_26:
        /*0034*/ 	.word	index@(_ZN7cutlass13device_kernelINS_4gemm6kernel13GemmUniversalIN4cute5tupleIJiiiiEEENS1_10collective13CollectiveMmaINS1_35MainloopSm100TmaUmmaWarpSpecializedILi34ELi2ELi4ENS5_IJNS4_1CILi1EEESB_SB_EEEEENS5_IJNSA_ILi64EEENSA_ILi128EEENSA_ILi32EEEEEENS_12float_e4m3_tENS5_IJSB_llEEENS_12float_e5m2_tESJ_NS4_8TiledMMAINS4_8MMA_AtomIJNS4_10MMA_TraitsINS4_19SM100_MMA_F8F6F4_SSEJSI_SK_fSE_SF_NS4_17integral_constantINS4_4UMMA5MajorELSR_1EEESS_NSP_INSQ_7ScaleInELST_0EEESU_EEEEEENS4_6LayoutISC_NS5_IJNSA_ILi0EEESY_SY_EEEEENS5_IJNS4_10UnderscoreES11_S11_EEEEENS4_13SM90_TMA_LOADENS4_14ComposedLayoutINS4_7SwizzleILi2ELi4ELi3EEENS4_18smem_ptr_flag_bitsILi8EEENSX_INS5_IJSE_NSA_ILi8EEEEEENS5_IJSB_SE_EEEEEEEvNS4_8identityES14_NS15_INS16_ILi3ELi4ELi3EEES19_NSX_INS5_IJSF_S1A_EEENS5_IJSB_SF_EEEEEEEvS1F_EENS_8epilogue10collective18CollectiveEpilogueINS1M_23Sm100TmaWarpSpecializedILi2ELi2ELi32ELb0ELb0EEEJSH_NS5_IJNSX_ISE_SB_EES1R_EEESI_NS5_IJlSB_lEEESI_S1T_NS1M_6fusion15FusionCallbacksIS1Q_NS1U_17LinearCombinationISI_fSI_fLNS_15FloatRoundStyleE2EEESH_S1S_JEEENS4_5SM1004TMEM4LOAD26SM100_TMEM_LOAD_16dp32b32xES14_NS15_IS17_S19_NSX_INS5_IJS1A_SE_EEENS5_IJSE_SB_EEEEEEENS4_39AutoVectorizingCopyWithAssumedAlignmentILi128EEENS4_14SM90_TMA_STOREES27_S29_S29_EEEvvEEEEvNT_6ParamsE)
        /*0038*/ 	.word	0x00000000


	//----- nvinfo : EIATTR_MIN_STACK_SIZE
	.align		4
.L_27:
        /*003c*/ 	.byte	0x04, 0x12
        /*003e*/ 	.short	(.L_29 - .L_28)
	.align		4
.L_28:
        /*0040*/ 	.word	index@(_ZN7cutlass13device_kernelINS_4gemm6kernel13GemmUniversalIN4cute5tupleIJiiiiEEENS1_10collective13CollectiveMmaINS1_35MainloopSm100TmaUmmaWarpSpecializedILi34ELi2ELi4ENS5_IJNS4_1CILi1EEESB_SB_EEEEENS5_IJNSA_ILi64EEENSA_ILi128EEENSA_ILi32EEEEEENS_12float_e4m3_tENS5_IJSB_llEEENS_12float_e5m2_tESJ_NS4_8TiledMMAINS4_8MMA_AtomIJNS4_10MMA_TraitsINS4_19SM100_MMA_F8F6F4_SSEJSI_SK_fSE_SF_NS4_17integral_constantINS4_4UMMA5MajorELSR_1EEESS_NSP_INSQ_7ScaleInELST_0EEESU_EEEEEENS4_6LayoutISC_NS5_IJNSA_ILi0EEESY_SY_EEEEENS5_IJNS4_10UnderscoreES11_S11_EEEEENS4_13SM90_TMA_LOADENS4_14ComposedLayoutINS4_7SwizzleILi2ELi4ELi3EEENS4_18smem_ptr_flag_bitsILi8EEENSX_INS5_IJSE_NSA_ILi8EEEEEENS5_IJSB_SE_EEEEEEEvNS4_8identityES14_NS15_INS16_ILi3ELi4ELi3EEES19_NSX_INS5_IJSF_S1A_EEENS5_IJSB_SF_EEEEEEEvS1F_EENS_8epilogue10collective18CollectiveEpilogueINS1M_23Sm100TmaWarpSpecializedILi2ELi2ELi32ELb0ELb0EEEJSH_NS5_IJNSX_ISE_SB_EES1R_EEESI_NS5_IJlSB_lEEESI_S1T_NS1M_6fusion15FusionCallbacksIS1Q_NS1U_17LinearCombinationISI_fSI_fLNS_15FloatRoundStyleE2EEESH_S1S_JEEENS4_5SM1004TMEM4LOAD26SM100_TMEM_LOAD_16dp32b32xES14_NS15_IS17_S19_NSX_INS5_IJS1A_SE_EEENS5_IJSE_SB_EEEEEEENS4_39AutoVectorizingCopyWithAssumedAlignmentILi128EEENS4_14SM90_TMA_STOREES27_S29_S29_EEEvvEEEEvNT_6ParamsE)
        /*0044*/ 	.word	0x00000000
.L_29:


//--------------------- .nv.compat                --------------------------
	.section	.nv.compat,"",@"SHT_CUDA_COMPAT_INFO"
	.align	4
        /*0000*/ 	.byte	0x02, 0x09, 0x01, 0x00, 0x02, 0x02, 0x02, 0x00, 0x02, 0x05, 0x05, 0x00, 0x03, 0x07, 0x01, 0x01
        /*0010*/ 	.byte	0x02, 0x03, 0x01, 0x00, 0x02, 0x06, 0x01, 0x00, 0x04, 0x0b, 0x08, 0x00, 0x09, 0x00, 0x00, 0x00
        /*0020*/ 	.byte	0x00, 0x00, 0x00, 0x00


//--------------------- .nv.info._ZN7cutlass13device_kernelINS_4gemm6kernel13GemmUniversalIN4cute5tupleIJiiiiEEENS1_10collective13CollectiveMmaINS1_35MainloopSm100TmaUmmaWarpSpecializedILi34ELi2ELi4ENS5_IJNS4_1CILi1EEESB_SB_EEEEENS5_IJNSA_ILi64EEENSA_ILi128EEENSA_ILi32EEEEEENS_12float_e4m3_tENS5_IJSB_llEEENS_12float_e5m2_tESJ_NS4_8TiledMMAINS4_8MMA_AtomIJNS4_10MMA_TraitsINS4_19SM100_MMA_F8F6F4_SSEJSI_SK_fSE_SF_NS4_17integral_constantINS4_4UMMA5MajorELSR_1EEESS_NSP_INSQ_7ScaleInELST_0EEESU_EEEEEENS4_6LayoutISC_NS5_IJNSA_ILi0EEESY_SY_EEEEENS5_IJNS4_10UnderscoreES11_S11_EEEEENS4_13SM90_TMA_LOADENS4_14ComposedLayoutINS4_7SwizzleILi2ELi4ELi3EEENS4_18smem_ptr_flag_bitsILi8EEENSX_INS5_IJSE_NSA_ILi8EEEEEENS5_IJSB_SE_EEEEEEEvNS4_8identityES14_NS15_INS16_ILi3ELi4ELi3EEES19_NSX_INS5_IJSF_S1A_EEENS5_IJSB_SF_EEEEEEEvS1F_EENS_8epilogue10collective18CollectiveEpilogueINS1M_23Sm100TmaWarpSpecializedILi2ELi2ELi32ELb0ELb0EEEJSH_NS5_IJNSX_ISE_SB_EES1R_EEESI_NS5_IJlSB_lEEESI_S1T_NS1M_6fusion15FusionCallbacksIS1Q_NS1U_17LinearCombinationISI_fSI_fLNS_15FloatRoundStyleE2EEESH_S1S_JEEENS4_5SM1004TMEM4LOAD26SM100_TMEM_LOAD_16dp32b32xES14_NS15_IS17_S19_NSX_INS5_IJS1A_SE_EEENS5_IJSE_SB_EEEEEEENS4_39AutoVectorizingCopyWithAssumedAlignmentILi128EEENS4_14SM90_TMA_STOREES27_S29_S29_EEEvvEEEEvNT_6ParamsE --------------------------
	.section	.nv.info._ZN7cutlass13device_kernelINS_4gemm6kernel13GemmUniversalIN4cute5tupleIJiiiiEEENS1_10collective13CollectiveMmaINS1_35MainloopSm100TmaUmmaWarpSpecializedILi34ELi2ELi4ENS5_IJNS4_1CILi1EEESB_SB_EEEEENS5_IJNSA_ILi64EEENSA_ILi128EEENSA_ILi32EEEEEENS_12float_e4m3_tENS5_IJSB_llEEENS_12float_e5m2_tESJ_NS4_8TiledMMAINS4_8MMA_AtomIJNS4_10MMA_TraitsINS4_19SM100_MMA_F8F6F4_SSEJSI_SK_fSE_SF_NS4_17integral_constantINS4_4UMMA5MajorELSR_1EEESS_NSP_INSQ_7ScaleInELST_0EEESU_EEEEEENS4_6LayoutISC_NS5_IJNSA_ILi0EEESY_SY_EEEEENS5_IJNS4_10UnderscoreES11_S11_EEEEENS4_13SM90_TMA_LOADENS4_14ComposedLayoutINS4_7SwizzleILi2ELi4ELi3EEENS4_18smem_ptr_flag_bitsILi8EEENSX_INS5_IJSE_NSA_ILi8EEEEEENS5_IJSB_SE_EEEEEEEvNS4_8identityES14_NS15_INS16_ILi3ELi4ELi3EEES19_NSX_INS5_IJSF_S1A_EEENS5_IJSB_SF_EEEEEEEvS1F_EENS_8epilogue10collective18CollectiveEpilogueINS1M_23Sm100TmaWarpSpecializedILi2ELi2ELi32ELb0ELb0EEEJSH_NS5_IJNSX_ISE_SB_EES1R_EEESI_NS5_IJlSB_lEEESI_S1T_NS1M_6fusion15FusionCallbacksIS1Q_NS1U_17LinearCombinationISI_fSI_fLNS_15FloatRoundStyleE2EEESH_S1S_JEEENS4_5SM1004TMEM4LOAD26SM100_TMEM_LOAD_16dp32b32xES14_NS15_IS17_S19_NSX_INS5_IJS1A_SE_EEENS5_IJSE_SB_EEEEEEENS4_39AutoVectorizingCopyWithAssumedAlignmentILi128EEENS4_14SM90_TMA_STOREES27_S29_S29_EEEvvEEEEvNT_6ParamsE,"",@"SHT_CUDA_INFO"
	.sectionflags	@""
	.align	4


	//----- nvinfo : EIATTR_CUDA_API_VERSION
	.align		4
        /*0000*/ 	.byte	0x04, 0x37
        /*0002*/ 	.short	(.L_31 - .L_30)
.L_30:
        /*0004*/ 	.word	0x00000082


	//----- nvinfo : EIATTR_KPARAM_INFO
	.align		4
.L_31:
        /*0008*/ 	.byte	0x04, 0x17
        /*000a*/ 	.short	(.L_33 - .L_32)
.L_32:
        /*000c*/ 	.word	0x00000000
        /*0010*/ 	.short	0x0000
        /*0012*/ 	.short	0x0000
        /*0014*/ 	.byte	0x00, 0xf0, 0x01, 0x20


	//----- nvinfo : EIATTR_AT_ENTRY_FRAGMENTS
	.align		4
.L_33:
        /*0018*/ 	.byte	0x04, 0x4f
        /*001a*/ 	.short	(.L_35 - .L_34)


	//   ....[0]....
.L_34:
        /*001c*/ 	.word	0x00000006


	//----- nvinfo : EIATTR_RESERVED_SMEM_USED
	.align		4
.L_35:
        /*0020*/ 	.byte	0x01, 0x41
	.zero		2


	//----- nvinfo : EIATTR_SPARSE_MMA_MASK
	.align		4
        /*0024*/ 	.byte	0x03, 0x50
        /*0026*/ 	.short	0x0000


	//----- nvinfo : EIATTR_TCGEN05_1CTA_USED
	.align		4
        /*0028*/ 	.byte	0x01, 0x51
	.zero		2


	//----- nvinfo : EIATTR_MAXREG_COUNT
	.align		4
        /*002c*/ 	.byte	0x03, 0x1b
        /*002e*/ 	.short	0x00ff


	//----- nvinfo : EIATTR_NUM_BARRIERS
	.align		4
        /*0030*/ 	.byte	0x02, 0x4c
        /*0032*/ 	.byte	0x07
	.zero		1


	//----- nvinfo : EIATTR_EXTERNS
	.align		4
        /*0034*/ 	.byte	0x04, 0x0f
        /*0036*/ 	.short	(.L_37 - .L_36)


	//   ....[0]....
	.align		4
.L_36:
        /*0038*/ 	.word	index@(__assertfail)


	//----- nvinfo : EIATTR_MERCURY_ISA_VERSION
	.align		4
.L_37:
        /*003c*/ 	.byte	0x03, 0x5f
        /*003e*/ 	.short	0x0101


	//----- nvinfo : EIATTR_INT_WARP_WIDE_INSTR_OFFSETS
	.align		4
        /*0040*/ 	.byte	0x04, 0x31
        /*0042*/ 	.short	(.L_39 - .L_38)


	//   ....[0]....
.L_38:
        /*0044*/ 	.word	0x000021a0


	//   ....[1]....
        /*0048*/ 	.word	0x00004be0


	//   ....[2]....
        /*004c*/ 	.word	0x00004c00


	//   ....[3]....
        /*0050*/ 	.word	0x00004c30


	//   ....[4]....
        /*0054*/ 	.word	0x00005560


	//   ....[5]....
        /*0058*/ 	.word	0x000055d0


	//   ....[6]....
        /*005c*/ 	.word	0x000057b0


	//   ....[7]....
        /*0060*/ 	.word	0x00005910


	//----- nvinfo : EIATTR_COOP_GROUP_MASK_REGIDS
	.align		4
.L_39:
        /*0064*/ 	.byte	0x04, 0x29
        /*0066*/ 	.short	(.L_41 - .L_40)


	//   ....[0]....
.L_40:
        /*0068*/ 	.word	0xffffffff


	//   ....[1]....
        /*006c*/ 	.word	0xffffffff


	//   ....[2]....
        /*0070*/ 	.word	0xffffffff


	//   ....[3]....
        /*0074*/ 	.word	0xffffffff


	//   ....[4]....
        /*0078*/ 	.word	0xffffffff


	//   ....[5]....
        /*007c*/ 	.word	0xffffffff


	//   ....[6]....
        /*0080*/ 	.word	0xffffffff


	//   ....[7]....
        /*0084*/ 	.word	0xffffffff


	//   ....[8]....
        /*0088*/ 	.word	0xffffffff


	//   ....[9]....
        /*008c*/ 	.word	0xffffffff


	//   ....[10]....
        /*0090*/ 	.word	0xffffffff


	//   ....[11]....
        /*0094*/ 	.word	0xffffffff


	//   ....[12]....
        /*0098*/ 	.word	0xffffffff


	//----- nvinfo : EIATTR_COOP_GROUP_INSTR_OFFSETS
	.align		4
.L_41:
        /*009c*/ 	.byte	0x04, 0x28
        /*009e*/ 	.short	(.L_43 - .L_42)


	//   ....[0]....
.L_42:
        /*00a0*/ 	.word	0x00000090


	//   ....[1]....
        /*00a4*/ 	.word	0x000004d0


	//   ....[2]....
        /*00a8*/ 	.word	0x00000a30


	//   ....[3]....
        /*00ac*/ 	.word	0x00000b90


	//   ....[4]....
        /*00b0*/ 	.word	0x00000c90


	//   ....[5]....
        /*00b4*/ 	.word	0x00000e00


	//   ....[6]....
        /*00b8*/ 	.word	0x00000fa0


	//   ....[7]....
        /*00bc*/ 	.word	0x00002080


	//   ....[8]....
        /*00c0*/ 	.word	0x00003f40


	//   ....[9]....
        /*00c4*/ 	.word	0x00004150


	//   ....[10]....
        /*00c8*/ 	.word	0x00004180


	//   ....[11]....
        /*00cc*/ 	.word	0x00004ac0


	//   ....[12]....
        /*00d0*/ 	.word	0x00004cf0


	//----- nvinfo : EIATTR_VRC_CTA_INIT_COUNT
	.align		4
.L_43:
        /*00d4*/ 	.byte	0x02, 0x4a
        /*00d6*/ 	.byte	0x80
	.zero		1


	//----- nvinfo : EIATTR_SYSCALL_OFFSETS
	.align		4
        /*00d8*/ 	.byte	0x04, 0x46
        /*00da*/ 	.short	(.L_45 - .L_44)


	//   ....[0]....
.L_44:
        /*00dc*/ 	.word	0x00006350


	//   ....[1]....
        /*00e0*/ 	.word	0x00006490


	//   ....[2]....
        /*00e4*/ 	.word	0x00006c90


	//   ....[3]....
        /*00e8*/ 	.word	0x00007a20


	//----- nvinfo : EIATTR_MBARRIER_INSTR_OFFSETS
	.align		4
.L_45:
        /*00ec*/ 	.byte	0x04, 0x39
        /*00ee*/ 	.short	(.L_47 - .L_46)


	//   ....[0]....
.L_46:
        /*00f0*/ 	.word	0x000005d0
        /*00f4*/ 	.word	0x000000ff
        /*00f8*/ 	.word	0x00000000
        /*00fc*/ 	.short	0x0100
        /*00fe*/ 	.byte	0x05
	.zero		1


	//   ....[1]....
        /*0100*/ 	.word	0x000005e0
        /*0104*/ 	.word	0x000000ff
        /*0108*/ 	.word	0x00000110
        /*010c*/ 	.short	0x0100
        /*010e*/ 	.byte	0x05
	.zero		1


	//   ....[2]....
        /*0110*/ 	.word	0x000005f0
        /*0114*/ 	.word	0x000000ff
        /*0118*/ 	.word	0x00000008
        /*011c*/ 	.short	0x0100
        /*011e*/ 	.byte	0x05
	.zero		1


	//   ....[3]....
        /*0120*/ 	.word	0x00000600
        /*0124*/ 	.word	0x000000ff
        /*0128*/ 	.word	0x00000118
        /*012c*/ 	.short	0x0100
        /*012e*/ 	.byte	0x05
	.zero		1


	//   ....[4]....
        /*0130*/ 	.word	0x00000610
        /*0134*/ 	.word	0x000000ff
        /*0138*/ 	.word	0x00000010
        /*013c*/ 	.short	0x0100
        /*013e*/ 	.byte	0x05
	.zero		1


	//   ....[5]....
        /*0140*/ 	.word	0x00000620
        /*0144*/ 	.word	0x000000ff
        /*0148*/ 	.word	0x00000120
        /*014c*/ 	.short	0x0100
        /*014e*/ 	.byte	0x05
	.zero		1


	//   ....[6]....
        /*0150*/ 	.word	0x00000630
        /*0154*/ 	.word	0x000000ff
        /*0158*/ 	.word	0x00000018
        /*015c*/ 	.short	0x0100
        /*015e*/ 	.byte	0x05
	.zero		1


	//   ....[7]....
        /*0160*/ 	.word	0x00000640
        /*0164*/ 	.word	0x000000ff
        /*0168*/ 	.word	0x00000128
        /*016c*/ 	.short	0x0100
        /*016e*/ 	.byte	0x05
	.zero		1


	//   ....[8]....
        /*0170*/ 	.word	0x00000650
        /*0174*/ 	.word	0x000000ff
        /*0178*/ 	.word	0x00000020
        /*017c*/ 	.short	0x0100
        /*017e*/ 	.byte	0x05
	.zero		1


	//   ....[9]....
        /*0180*/ 	.word	0x00000660
        /*0184*/ 	.word	0x000000ff
        /*0188*/ 	.word	0x00000130
        /*018c*/ 	.short	0x0100
        /*018e*/ 	.byte	0x05
	.zero		1


	//   ....[10]....
        /*0190*/ 	.word	0x00000670
        /*0194*/ 	.word	0x000000ff
        /*0198*/ 	.word	0x00000028
        /*019c*/ 	.short	0x0100
        /*019e*/ 	.byte	0x05
	.zero		1


	//   ....[11]....
        /*01a0*/ 	.word	0x00000680
        /*01a4*/ 	.word	0x000000ff
        /*01a8*/ 	.word	0x00000138
        /*01ac*/ 	.short	0x0100
        /*01ae*/ 	.byte	0x05
	.zero		1


	//   ....[12]....
        /*01b0*/ 	.word	0x00000690
        /*01b4*/ 	.word	0x000000ff
        /*01b8*/ 	.word	0x00000030
        /*01bc*/ 	.short	0x0100
        /*01be*/ 	.byte	0x05
	.zero		1


	//   ....[13]....
        /*01c0*/ 	.word	0x000006a0
        /*01c4*/ 	.word	0x000000ff
        /*01c8*/ 	.word	0x00000140
        /*01cc*/ 	.short	0x0100
        /*01ce*/ 	.byte	0x05
	.zero		1


	//   ....[14]....
        /*01d0*/ 	.word	0x000006b0
        /*01d4*/ 	.word	0x000000ff
        /*01d8*/ 	.word	0x00000038
        /*01dc*/ 	.short	0x0100
        /*01de*/ 	.byte	0x05
	.zero		1


	//   ....[15]....
        /*01e0*/ 	.word	0x000006c0
        /*01e4*/ 	.word	0x000000ff
        /*01e8*/ 	.word	0x00000148
        /*01ec*/ 	.short	0x0100
        /*01ee*/ 	.byte	0x05
	.zero		1


	//   ....[16]....
        /*01f0*/ 	.word	0x000006d0
        /*01f4*/ 	.word	0x000000ff
        /*01f8*/ 	.word	0x00000040
        /*01fc*/ 	.short	0x0100
        /*01fe*/ 	.byte	0x05
	.zero		1


	//   ....[17]....
        /*0200*/ 	.word	0x000006e0
        /*0204*/ 	.word	0x000000ff
        /*0208*/ 	.word	0x00000150
        /*020c*/ 	.short	0x0100
        /*020e*/ 	.byte	0x05
	.zero		1


	//   ....[18]....
        /*0210*/ 	.word	0x000006f0
        /*0214*/ 	.word	0x000000ff
        /*0218*/ 	.word	0x00000048
        /*021c*/ 	.short	0x0100
        /*021e*/ 	.byte	0x05
	.zero		1


	//   ....[19]....
        /*0220*/ 	.word	0x00000700
        /*0224*/ 	.word	0x000000ff
        /*0228*/ 	.word	0x00000158
        /*022c*/ 	.short	0x0100
        /*022e*/ 	.byte	0x05
	.zero		1


	//   ....[20]....
        /*0230*/ 	.word	0x00000710
        /*0234*/ 	.word	0x000000ff
        /*0238*/ 	.word	0x00000050
        /*023c*/ 	.short	0x0100
        /*023e*/ 	.byte	0x05
	.zero		1


	//   ....[21]....
        /*0240*/ 	.word	0x00000720
        /*0244*/ 	.word	0x000000ff
        /*0248*/ 	.word	0x00000160
        /*024c*/ 	.short	0x0100
        /*024e*/ 	.byte	0x05
	.zero		1


	//   ....[22]....
        /*0250*/ 	.word	0x00000730
        /*0254*/ 	.word	0x000000ff
        /*0258*/ 	.word	0x00000058
        /*025c*/ 	.short	0x0100
        /*025e*/ 	.byte	0x05
	.zero		1


	//   ....[23]....
        /*0260*/ 	.word	0x00000740
        /*0264*/ 	.word	0x000000ff
        /*0268*/ 	.word	0x00000168
        /*026c*/ 	.short	0x0100
        /*026e*/ 	.byte	0x05
	.zero		1


	//   ....[24]....
        /*0270*/ 	.word	0x00000750
        /*0274*/ 	.word	0x000000ff
        /*0278*/ 	.word	0x00000060
        /*027c*/ 	.short	0x0100
        /*027e*/ 	.byte	0x05
	.zero		1


	//   ....[25]....
        /*0280*/ 	.word	0x00000760
        /*0284*/ 	.word	0x000000ff
        /*0288*/ 	.word	0x00000170
        /*028c*/ 	.short	0x0100
        /*028e*/ 	.byte	0x05
	.zero		1


	//   ....[26]....
        /*0290*/ 	.word	0x00000770
        /*0294*/ 	.word	0x000000ff
        /*0298*/ 	.word	0x00000068
        /*029c*/ 	.short	0x0100
        /*029e*/ 	.byte	0x05
	.zero		1


	//   ....[27]....
        /*02a0*/ 	.word	0x00000780
        /*02a4*/ 	.word	0x000000ff
        /*02a8*/ 	.word	0x00000178
        /*02ac*/ 	.short	0x0100
        /*02ae*/ 	.byte	0x05
	.zero		1


	//   ....[28]....
        /*02b0*/ 	.word	0x00000790
        /*02b4*/ 	.word	0x000000ff
        /*02b8*/ 	.word	0x00000070
        /*02bc*/ 	.short	0x0100
        /*02be*/ 	.byte	0x05
	.zero		1


	//   ....[29]....
        /*02c0*/ 	.word	0x000007a0
        /*02c4*/ 	.word	0x000000ff
        /*02c8*/ 	.word	0x00000180
        /*02cc*/ 	.short	0x0100
        /*02ce*/ 	.byte	0x05
	.zero		1


	//   ....[30]....
        /*02d0*/ 	.word	0x000007b0
        /*02d4*/ 	.word	0x000000ff
        /*02d8*/ 	.word	0x00000078
        /*02dc*/ 	.short	0x0100
        /*02de*/ 	.byte	0x05
	.zero		1


	//   ....[31]....
        /*02e0*/ 	.word	0x000007c0
        /*02e4*/ 	.word	0x000000ff
        /*02e8*/ 	.word	0x00000188
        /*02ec*/ 	.short	0x0100
        /*02ee*/ 	.byte	0x05
	.zero		1


	//   ....[32]....
        /*02f0*/ 	.word	0x000007d0
        /*02f4*/ 	.word	0x000000ff
        /*02f8*/ 	.word	0x00000080
        /*02fc*/ 	.short	0x0100
        /*02fe*/ 	.byte	0x05
	.zero		1


	//   ....[33]....
        /*0300*/ 	.word	0x000007e0
        /*0304*/ 	.word	0x000000ff
        /*0308*/ 	.word	0x00000190
        /*030c*/ 	.short	0x0100
        /*030e*/ 	.byte	0x05
	.zero		1


	//   ....[34]....
        /*0310*/ 	.word	0x000007f0
        /*0314*/ 	.word	0x000000ff
        /*0318*/ 	.word	0x00000088
        /*031c*/ 	.short	0x0100
        /*031e*/ 	.byte	0x05
	.zero		1


	//   ....[35]....
        /*0320*/ 	.word	0x00000800
        /*0324*/ 	.word	0x000000ff
        /*0328*/ 	.word	0x00000198
        /*032c*/ 	.short	0x0100
        /*032e*/ 	.byte	0x05
	.zero		1


	//   ....[36]....
        /*0330*/ 	.word	0x00000810
        /*0334*/ 	.word	0x000000ff
        /*0338*/ 	.word	0x00000090
        /*033c*/ 	.short	0x0100
        /*033e*/ 	.byte	0x05
	.zero		1


	//   ....[37]....
        /*0340*/ 	.word	0x00000820
        /*0344*/ 	.word	0x000000ff
        /*0348*/ 	.word	0x000001a0
        /*034c*/ 	.short	0x0100
        /*034e*/ 	.byte	0x05
	.zero		1


	//   ....[38]....
        /*0350*/ 	.word	0x00000830
        /*0354*/ 	.word	0x000000ff
        /*0358*/ 	.word	0x00000098
        /*035c*/ 	.short	0x0100
        /*035e*/ 	.byte	0x05
	.zero		1


	//   ....[39]....
        /*0360*/ 	.word	0x00000840
        /*0364*/ 	.word	0x000000ff
        /*0368*/ 	.word	0x000001a8
        /*036c*/ 	.short	0x0100
        /*036e*/ 	.byte	0x05
	.zero		1


	//   ....[40]....
        /*0370*/ 	.word	0x00000850
        /*0374*/ 	.word	0x000000ff
        /*0378*/ 	.word	0x000000a0
        /*037c*/ 	.short	0x0100
        /*037e*/ 	.byte	0x05
	.zero		1


	//   ....[41]....
        /*0380*/ 	.word	0x00000860
        /*0384*/ 	.word	0x000000ff
        /*0388*/ 	.word	0x000001b0
        /*038c*/ 	.short	0x0100
        /*038e*/ 	.byte	0x05
	.zero		1


	//   ....[42]....
        /*0390*/ 	.word	0x00000870
        /*0394*/ 	.word	0x000000ff
        /*0398*/ 	.word	0x000000a8
        /*039c*/ 	.short	0x0100
        /*039e*/ 	.byte	0x05
	.zero		1


	//   ....[43]....
        /*03a0*/ 	.word	0x00000880
        /*03a4*/ 	.word	0x000000ff
        /*03a8*/ 	.word	0x000001b8
        /*03ac*/ 	.short	0x0100
        /*03ae*/ 	.byte	0x05
	.zero		1


	//   ....[44]....
        /*03b0*/ 	.word	0x00000890
        /*03b4*/ 	.word	0x000000ff
        /*03b8*/ 	.word	0x000000b0
        /*03bc*/ 	.short	0x0100
        /*03be*/ 	.byte	0x05
	.zero		1


	//   ....[45]....
        /*03c0*/ 	.word	0x000008a0
        /*03c4*/ 	.word	0x000000ff
        /*03c8*/ 	.word	0x000001c0
        /*03cc*/ 	.short	0x0100
        /*03ce*/ 	.byte	0x05
	.zero		1


	//   ....[46]....
        /*03d0*/ 	.word	0x000008b0
        /*03d4*/ 	.word	0x000000ff
        /*03d8*/ 	.word	0x000000b8
        /*03dc*/ 	.short	0x0100
        /*03de*/ 	.byte	0x05
	.zero		1


	//   ....[47]....
        /*03e0*/ 	.word	0x000008c0
        /*03e4*/ 	.word	0x000000ff
        /*03e8*/ 	.word	0x000001c8
        /*03ec*/ 	.short	0x0100
        /*03ee*/ 	.byte	0x05
	.zero		1


	//   ....[48]....
        /*03f0*/ 	.word	0x000008d0
        /*03f4*/ 	.word	0x000000ff
        /*03f8*/ 	.word	0x000000c0
        /*03fc*/ 	.short	0x0100
        /*03fe*/ 	.byte	0x05
	.zero		1


	//   ....[49]....
        /*0400*/ 	.word	0x000008e0
        /*0404*/ 	.word	0x000000ff
        /*0408*/ 	.word	0x000001d0
        /*040c*/ 	.short	0x0100
        /*040e*/ 	.byte	0x05
	.zero		1


	//   ....[50]....
        /*0410*/ 	.word	0x000008f0
        /*0414*/ 	.word	0x000000ff
        /*0418*/ 	.word	0x000000c8
        /*041c*/ 	.short	0x0100
        /*041e*/ 	.byte	0x05
	.zero		1


	//   ....[51]....
        /*0420*/ 	.word	0x00000900
        /*0424*/ 	.word	0x000000ff
        /*0428*/ 	.word	0x000001d8
        /*042c*/ 	.short	0x0100
        /*042e*/ 	.byte	0x05
	.zero		1


	//   ....[52]....
        /*0430*/ 	.word	0x00000910
        /*0434*/ 	.word	0x000000ff
        /*0438*/ 	.word	0x000000d0
        /*043c*/ 	.short	0x0100
        /*043e*/ 	.byte	0x05
	.zero		1


	//   ....[53]....
        /*0440*/ 	.word	0x00000920
        /*0444*/ 	.word	0x000000ff
        /*0448*/ 	.word	0x000001e0
        /*044c*/ 	.short	0x0100
        /*044e*/ 	.byte	0x05
	.zero		1


	//   ....[54]....
        /*0450*/ 	.word	0x00000930
        /*0454*/ 	.word	0x000000ff
        /*0458*/ 	.word	0x000000d8
        /*045c*/ 	.short	0x0100
        /*045e*/ 	.byte	0x05
	.zero		1


	//   ....[55]....
        /*0460*/ 	.word	0x00000940
        /*0464*/ 	.word	0x000000ff
        /*0468*/ 	.word	0x000001e8
        /*046c*/ 	.short	0x0100
        /*046e*/ 	.byte	0x05
	.zero		1


	//   ....[56]....
        /*0470*/ 	.word	0x00000950
        /*0474*/ 	.word	0x000000ff
        /*0478*/ 	.word	0x000000e0
        /*047c*/ 	.short	0x0100
        /*047e*/ 	.byte	0x05
	.zero		1


	//   ....[57]....
        /*0480*/ 	.word	0x00000960
        /*0484*/ 	.word	0x000000ff
        /*0488*/ 	.word	0x000001f0
        /*048c*/ 	.short	0x0100
        /*048e*/ 	.byte	0x05
	.zero		1


	//   ....[58]....
        /*0490*/ 	.word	0x00000970
        /*0494*/ 	.word	0x000000ff
        /*0498*/ 	.word	0x000000e8
        /*049c*/ 	.short	0x0100
        /*049e*/ 	.byte	0x05
	.zero		1


	//   ....[59]....
        /*04a0*/ 	.word	0x00000980
        /*04a4*/ 	.word	0x000000ff
        /*04a8*/ 	.word	0x000001f8
        /*04ac*/ 	.short	0x0100
        /*04ae*/ 	.byte	0x05
	.zero		1


	//   ....[60]....
        /*04b0*/ 	.word	0x00000990
        /*04b4*/ 	.word	0x000000ff
        /*04b8*/ 	.word	0x000000f0
        /*04bc*/ 	.short	0x0100
        /*04be*/ 	.byte	0x05
	.zero		1


	//   ....[61]....
        /*04c0*/ 	.word	0x000009a0
        /*04c4*/ 	.word	0x000000ff
        /*04c8*/ 	.word	0x00000200
        /*04cc*/ 	.short	0x0100
        /*04ce*/ 	.byte	0x05
	.zero		1


	//   ....[62]....
        /*04d0*/ 	.word	0x000009b0
        /*04d4*/ 	.word	0x000000ff
        /*04d8*/ 	.word	0x000000f8
        /*04dc*/ 	.short	0x0100
        /*04de*/ 	.byte	0x05
	.zero		1


	//   ....[63]....
        /*04e0*/ 	.word	0x000009c0
        /*04e4*/ 	.word	0x000000ff
        /*04e8*/ 	.word	0x00000208
        /*04ec*/ 	.short	0x0100
        /*04ee*/ 	.byte	0x05
	.zero		1


	//   ....[64]....
        /*04f0*/ 	.word	0x000009d0
        /*04f4*/ 	.word	0x000000ff
        /*04f8*/ 	.word	0x00000100
        /*04fc*/ 	.short	0x0100
        /*04fe*/ 	.byte	0x05
	.zero		1


	//   ....[65]....
        /*0500*/ 	.word	0x000009e0
        /*0504*/ 	.word	0x000000ff
        /*0508*/ 	.word	0x00000210
        /*050c*/ 	.short	0x0100
        /*050e*/ 	.byte	0x05
	.zero		1


	//   ....[66]....
        /*0510*/ 	.word	0x000009f0
        /*0514*/ 	.word	0x000000ff
        /*0518*/ 	.word	0x00000108
        /*051c*/ 	.short	0x0100
        /*051e*/ 	.byte	0x05
	.zero		1


	//   ....[67]....
        /*0520*/ 	.word	0x00000a00
        /*0524*/ 	.word	0x000000ff
        /*0528*/ 	.word	0x00000218
        /*052c*/ 	.short	0x0100
        /*052e*/ 	.byte	0x05
	.zero		1


	//   ....[68]....
        /*0530*/ 	.word	0x00000b40
        /*0534*/ 	.word	0x000000ff
        /*0538*/ 	.word	0x00000220
        /*053c*/ 	.short	0x0100
        /*053e*/ 	.byte	0x07
	.zero		1


	//   ....[69]....
        /*0540*/ 	.word	0x00000b50
        /*0544*/ 	.word	0x000000ff
        /*0548*/ 	.word	0x00000230
        /*054c*/ 	.short	0x0100
        /*054e*/ 	.byte	0x07
	.zero		1


	//   ....[70]....
        /*0550*/ 	.word	0x00000b60
        /*0554*/ 	.word	0x000000ff
        /*0558*/ 	.word	0x00000228
        /*055c*/ 	.short	0x0100
        /*055e*/ 	.byte	0x07
	.zero		1


	//   ....[71]....
        /*0560*/ 	.word	0x00000b70
        /*0564*/ 	.word	0x000000ff
        /*0568*/ 	.word	0x00000238
        /*056c*/ 	.short	0x0100
        /*056e*/ 	.byte	0x07
	.zero		1


	//   ....[72]....
        /*0570*/ 	.word	0x00000c60
        /*0574*/ 	.word	0x000000ff
        /*0578*/ 	.word	0x00000240
        /*057c*/ 	.short	0x0100
        /*057e*/ 	.byte	0x05
	.zero		1


	//   ....[73]....
        /*0580*/ 	.word	0x00000c70
        /*0584*/ 	.word	0x000000ff
        /*0588*/ 	.word	0x00000248
        /*058c*/ 	.short	0x0100
        /*058e*/ 	.byte	0x05
	.zero		1


	//   ....[74]....
        /*0590*/ 	.word	0x00000db0
        /*0594*/ 	.word	0x000000ff
        /*0598*/ 	.word	0x00000250
        /*059c*/ 	.short	0x0100
        /*059e*/ 	.byte	0x05
	.zero		1


	//   ....[75]....
        /*05a0*/ 	.word	0x00000dc0
        /*05a4*/ 	.word	0x000000ff
        /*05a8*/ 	.word	0x00000260
        /*05ac*/ 	.short	0x0100
        /*05ae*/ 	.byte	0x05
	.zero		1


	//   ....[76]....
        /*05b0*/ 	.word	0x00000dd0
        /*05b4*/ 	.word	0x000000ff
        /*05b8*/ 	.word	0x00000258
        /*05bc*/ 	.short	0x0100
        /*05be*/ 	.byte	0x05
	.zero		1


	//   ....[77]....
        /*05c0*/ 	.word	0x00000de0
        /*05c4*/ 	.word	0x000000ff
        /*05c8*/ 	.word	0x00000268
        /*05cc*/ 	.short	0x0100
        /*05ce*/ 	.byte	0x05
	.zero		1


	//   ....[78]....
        /*05d0*/ 	.word	0x00000f10
        /*05d4*/ 	.word	0x000000ff
        /*05d8*/ 	.word	0x00000270
        /*05dc*/ 	.short	0x0100
        /*05de*/ 	.byte	0x07
	.zero		1


	//   ....[79]....
        /*05e0*/ 	.word	0x00000f20
        /*05e4*/ 	.word	0x000000ff
        /*05e8*/ 	.word	0x00000290
        /*05ec*/ 	.short	0x0100
        /*05ee*/ 	.byte	0x07
	.zero		1


	//   ....[80]....
        /*05f0*/ 	.word	0x00000f30
        /*05f4*/ 	.word	0x000000ff
        /*05f8*/ 	.word	0x00000278
        /*05fc*/ 	.short	0x0100
        /*05fe*/ 	.byte	0x07
	.zero		1


	//   ....[81]....
        /*0600*/ 	.word	0x00000f40
        /*0604*/ 	.word	0x000000ff
        /*0608*/ 	.word	0x00000298
        /*060c*/ 	.short	0x0100
        /*060e*/ 	.byte	0x07
	.zero		1


	//   ....[82]....
        /*0610*/ 	.word	0x00000f50
        /*0614*/ 	.word	0x000000ff
        /*0618*/ 	.word	0x00000280
        /*061c*/ 	.short	0x0100
        /*061e*/ 	.byte	0x07
	.zero		1


	//   ....[83]....
        /*0620*/ 	.word	0x00000f60
        /*0624*/ 	.word	0x000000ff
        /*0628*/ 	.word	0x000002a0
        /*062c*/ 	.short	0x0100
        /*062e*/ 	.byte	0x07
	.zero		1


	//   ....[84]....
        /*0630*/ 	.word	0x00000f70
        /*0634*/ 	.word	0x000000ff
        /*0638*/ 	.word	0x00000288
        /*063c*/ 	.short	0x0100
        /*063e*/ 	.byte	0x07
	.zero		1


	//   ....[85]....
        /*0640*/ 	.word	0x00000f80
        /*0644*/ 	.word	0x000000ff
        /*0648*/ 	.word	0x000002a8
        /*064c*/ 	.short	0x0100
        /*064e*/ 	.byte	0x07
	.zero		1


	//   ....[86]....
        /*0650*/ 	.word	0x00001070
        /*0654*/ 	.word	0x000000ff
        /*0658*/ 	.word	0x000002b0
        /*065c*/ 	.short	0x0100
        /*065e*/ 	.byte	0x05
	.zero		1


	//   ....[87]....
        /*0660*/ 	.word	0x00001080
        /*0664*/ 	.word	0x000000ff
        /*0668*/ 	.word	0x000002c0
        /*066c*/ 	.short	0x0100
        /*066e*/ 	.byte	0x05
	.zero		1


	//   ....[88]....
        /*0670*/ 	.word	0x00001090
        /*0674*/ 	.word	0x000000ff
        /*0678*/ 	.word	0x000002b8
        /*067c*/ 	.short	0x0100
        /*067e*/ 	.byte	0x05
	.zero		1


	//   ....[89]....
        /*0680*/ 	.word	0x000010a0
        /*0684*/ 	.word	0x000000ff
        /*0688*/ 	.word	0x000002c8
        /*068c*/ 	.short	0x0100
        /*068e*/ 	.byte	0x05
	.zero		1


	//   ....[90]....
        /*0690*/ 	.word	0x00001980
        /*0694*/ 	.word	0x00000003
        /*0698*/ 	.word	0x000002c0
        /*069c*/ 	.short	0x010a
        /*069e*/ 	.byte	0xff
	.zero		1


	//   ....[91]....
        /*06a0*/ 	.word	0x000019b0
        /*06a4*/ 	.word	0x00000003
        /*06a8*/ 	.word	0x000002b0
        /*06ac*/ 	.short	0x0101
        /*06ae*/ 	.byte	0xff
	.zero		1


	//   ....[92]....
        /*06b0*/ 	.word	0x00001a80
        /*06b4*/ 	.word	0x000000ff
        /*06b8*/ 	.word	0x00000110
        /*06bc*/ 	.short	0x010a
        /*06be*/ 	.byte	0x08
	.zero		1


	//   ....[93]....
        /*06c0*/ 	.word	0x00001b20
        /*06c4*/ 	.word	0x000000ff
        /*06c8*/ 	.word	0x00000110
        /*06cc*/ 	.short	0x010a
        /*06ce*/ 	.byte	0x21
	.zero		1


	//   ....[94]....
        /*06d0*/ 	.word	0x00001c70
        /*06d4*/ 	.word	0x000000ff
        /*06d8*/ 	.word	0x00000110
        /*06dc*/ 	.short	0x010a
        /*06de*/ 	.byte	0x08
	.zero		1


	//   ....[95]....
        /*06e0*/ 	.word	0x00001d80
        /*06e4*/ 	.word	0x000000ff
        /*06e8*/ 	.word	0x00000248
        /*06ec*/ 	.short	0x0101
        /*06ee*/ 	.byte	0x04
	.zero		1


	//   ....[96]....
        /*06f0*/ 	.word	0x00001da0
        /*06f4*/ 	.word	0x000000ff
        /*06f8*/ 	.word	0x00000110
        /*06fc*/ 	.short	0x010a
        /*06fe*/ 	.byte	0x08
	.zero		1


	//   ....[97]....
        /*0700*/ 	.word	0x00001e20
        /*0704*/ 	.word	0x000000ff
        /*0708*/ 	.word	0x00000110
        /*070c*/ 	.short	0x010a
        /*070e*/ 	.byte	0x11
	.zero		1


	//   ....[98]....
        /*0710*/ 	.word	0x00001f70
        /*0714*/ 	.word	0x000000ff
        /*0718*/ 	.word	0x00000110
        /*071c*/ 	.short	0x010a
        /*071e*/ 	.byte	0x08
	.zero		1


	//   ....[99]....
        /*0720*/ 	.word	0x000020b0
        /*0724*/ 	.word	0x00000002
        /*0728*/ 	.word	0x00000250
        /*072c*/ 	.short	0x010a
        /*072e*/ 	.byte	0xff
	.zero		1


	//   ....[100]....
        /*0730*/ 	.word	0x00002170
        /*0734*/ 	.word	0x00000002
        /*0738*/ 	.word	0x00000000
        /*073c*/ 	.short	0x0101
        /*073e*/ 	.byte	0xff
	.zero		1


	//   ....[101]....
        /*0740*/ 	.word	0x000026d0
        /*0744*/ 	.word	0x000000ff
        /*0748*/ 	.word	0x00000000
        /*074c*/ 	.short	0x010a
        /*074e*/ 	.byte	0x05
	.zero		1


	//   ....[102]....
        /*0750*/ 	.word	0x00002760
        /*0754*/ 	.word	0x000000ff
        /*0758*/ 	.word	0x00000000
        /*075c*/ 	.short	0x010a
        /*075e*/ 	.byte	0x05
	.zero		1


	//   ....[103]....
        /*0760*/ 	.word	0x000027f0
        /*0764*/ 	.word	0x000000ff
        /*0768*/ 	.word	0x00000000
        /*076c*/ 	.short	0x010a
        /*076e*/ 	.byte	0x05
	.zero		1


	//   ....[104]....
        /*0770*/ 	.word	0x00002880
        /*0774*/ 	.word	0x000000ff
        /*0778*/ 	.word	0x00000000
        /*077c*/ 	.short	0x010a
        /*077e*/ 	.byte	0x05
	.zero		1


	//   ....[105]....
        /*0780*/ 	.word	0x00002910
        /*0784*/ 	.word	0x000000ff
        /*0788*/ 	.word	0x00000000
        /*078c*/ 	.short	0x010a
        /*078e*/ 	.byte	0x05
	.zero		1


	//   ....[106]....
        /*0790*/ 	.word	0x000029a0
        /*0794*/ 	.word	0x000000ff
        /*0798*/ 	.word	0x00000000
        /*079c*/ 	.short	0x010a
        /*079e*/ 	.byte	0x05
	.zero		1


	//   ....[107]....
        /*07a0*/ 	.word	0x00002a30
        /*07a4*/ 	.word	0x000000ff
        /*07a8*/ 	.word	0x00000000
        /*07ac*/ 	.short	0x010a
        /*07ae*/ 	.byte	0x05
	.zero		1


	//   ....[108]....
        /*07b0*/ 	.word	0x00002ac0
        /*07b4*/ 	.word	0x000000ff
        /*07b8*/ 	.word	0x00000000
        /*07bc*/ 	.short	0x010a
        /*07be*/ 	.byte	0x05
	.zero		1


	//   ....[109]....
        /*07c0*/ 	.word	0x00002b50
        /*07c4*/ 	.word	0x000000ff
        /*07c8*/ 	.word	0x00000000
        /*07cc*/ 	.short	0x010a
        /*07ce*/ 	.byte	0x05
	.zero		1


	//   ....[110]....
        /*07d0*/ 	.word	0x00002be0
        /*07d4*/ 	.word	0x000000ff
        /*07d8*/ 	.word	0x00000000
        /*07dc*/ 	.short	0x010a
        /*07de*/ 	.byte	0x05
	.zero		1


	//   ....[111]....
        /*07e0*/ 	.word	0x00002c70
        /*07e4*/ 	.word	0x000000ff
        /*07e8*/ 	.word	0x00000000
        /*07ec*/ 	.short	0x010a
        /*07ee*/ 	.byte	0x05
	.zero		1


	//   ....[112]....
        /*07f0*/ 	.word	0x00002d00
        /*07f4*/ 	.word	0x000000ff
        /*07f8*/ 	.word	0x00000000
        /*07fc*/ 	.short	0x010a
        /*07fe*/ 	.byte	0x05
	.zero		1


	//   ....[113]....
        /*0800*/ 	.word	0x00002d90
        /*0804*/ 	.word	0x000000ff
        /*0808*/ 	.word	0x00000000
        /*080c*/ 	.short	0x010a
        /*080e*/ 	.byte	0x05
	.zero		1


	//   ....[114]....
        /*0810*/ 	.word	0x00002e20
        /*0814*/ 	.word	0x000000ff
        /*0818*/ 	.word	0x00000000
        /*081c*/ 	.short	0x010a
        /*081e*/ 	.byte	0x05
	.zero		1


	//   ....[115]....
        /*0820*/ 	.word	0x00002eb0
        /*0824*/ 	.word	0x000000ff
        /*0828*/ 	.word	0x00000000
        /*082c*/ 	.short	0x010a
        /*082e*/ 	.byte	0x05
	.zero		1


	//   ....[116]....
        /*0830*/ 	.word	0x00002f40
        /*0834*/ 	.word	0x000000ff
        /*0838*/ 	.word	0x00000000
        /*083c*/ 	.short	0x010a
        /*083e*/ 	.byte	0x05
	.zero		1


	//   ....[117]....
        /*0840*/ 	.word	0x00002fd0
        /*0844*/ 	.word	0x000000ff
        /*0848*/ 	.word	0x00000000
        /*084c*/ 	.short	0x010a
        /*084e*/ 	.byte	0x05
	.zero		1


	//   ....[118]....
        /*0850*/ 	.word	0x00003060
        /*0854*/ 	.word	0x000000ff
        /*0858*/ 	.word	0x00000000
        /*085c*/ 	.short	0x010a
        /*085e*/ 	.byte	0x05
	.zero		1


	//   ....[119]....
        /*0860*/ 	.word	0x000030f0
        /*0864*/ 	.word	0x000000ff
        /*0868*/ 	.word	0x00000000
        /*086c*/ 	.short	0x010a
        /*086e*/ 	.byte	0x05
	.zero		1


	//   ....[120]....
        /*0870*/ 	.word	0x00003180
        /*0874*/ 	.word	0x000000ff
        /*0878*/ 	.word	0x00000000
        /*087c*/ 	.short	0x010a
        /*087e*/ 	.byte	0x05
	.zero		1


	//   ....[121]....
        /*0880*/ 	.word	0x00003210
        /*0884*/ 	.word	0x000000ff
        /*0888*/ 	.word	0x00000000
        /*088c*/ 	.short	0x010a
        /*088e*/ 	.byte	0x05
	.zero		1


	//   ....[122]....
        /*0890*/ 	.word	0x000032a0
        /*0894*/ 	.word	0x000000ff
        /*0898*/ 	.word	0x00000000
        /*089c*/ 	.short	0x010a
        /*089e*/ 	.byte	0x05
	.zero		1


	//   ....[123]....
        /*08a0*/ 	.word	0x00003330
        /*08a4*/ 	.word	0x000000ff
        /*08a8*/ 	.word	0x00000000
        /*08ac*/ 	.short	0x010a
        /*08ae*/ 	.byte	0x05
	.zero		1


	//   ....[124]....
        /*08b0*/ 	.word	0x000033c0
        /*08b4*/ 	.word	0x000000ff
        /*08b8*/ 	.word	0x00000000
        /*08bc*/ 	.short	0x010a
        /*08be*/ 	.byte	0x05
	.zero		1


	//   ....[125]....
        /*08c0*/ 	.word	0x00003450
        /*08c4*/ 	.word	0x000000ff
        /*08c8*/ 	.word	0x00000000
        /*08cc*/ 	.short	0x010a
        /*08ce*/ 	.byte	0x05
	.zero		1


	//   ....[126]....
        /*08d0*/ 	.word	0x000034e0
        /*08d4*/ 	.word	0x000000ff
        /*08d8*/ 	.word	0x00000000
        /*08dc*/ 	.short	0x010a
        /*08de*/ 	.byte	0x05
	.zero		1


	//   ....[127]....
        /*08e0*/ 	.word	0x00003570
        /*08e4*/ 	.word	0x000000ff
        /*08e8*/ 	.word	0x00000000
        /*08ec*/ 	.short	0x010a
        /*08ee*/ 	.byte	0x05
	.zero		1


	//   ....[128]....
        /*08f0*/ 	.word	0x00003600
        /*08f4*/ 	.word	0x000000ff
        /*08f8*/ 	.word	0x00000000
        /*08fc*/ 	.short	0x010a
        /*08fe*/ 	.byte	0x05
	.zero		1


	//   ....[129]....
        /*0900*/ 	.word	0x00003690
        /*0904*/ 	.word	0x000000ff
        /*0908*/ 	.word	0x00000000
        /*090c*/ 	.short	0x010a
        /*090e*/ 	.byte	0x05
	.zero		1


	//   ....[130]....
        /*0910*/ 	.word	0x00003720
        /*0914*/ 	.word	0x000000ff
        /*0918*/ 	.word	0x00000000
        /*091c*/ 	.short	0x010a
        /*091e*/ 	.byte	0x05
	.zero		1


	//   ....[131]....
        /*0920*/ 	.word	0x000037b0
        /*0924*/ 	.word	0x000000ff
        /*0928*/ 	.word	0x00000000
        /*092c*/ 	.short	0x010a
        /*092e*/ 	.byte	0x05
	.zero		1


	//   ....[132]....
        /*0930*/ 	.word	0x00003840
        /*0934*/ 	.word	0x000000ff
        /*0938*/ 	.word	0x00000000
        /*093c*/ 	.short	0x010a
        /*093e*/ 	.byte	0x05
	.zero		1


	//   ....[133]....
        /*0940*/ 	.word	0x000038d0
        /*0944*/ 	.word	0x000000ff
        /*0948*/ 	.word	0x00000000
        /*094c*/ 	.short	0x010a
        /*094e*/ 	.byte	0x05
	.zero		1


	//   ....[134]....
        /*0950*/ 	.word	0x00003970
        /*0954*/ 	.word	0x00000000
        /*0958*/ 	.word	0x00000000
        /*095c*/ 	.short	0x010a
        /*095e*/ 	.byte	0xff
	.zero		1


	//   ....[135]....
        /*0960*/ 	.word	0x00003a90
        /*0964*/ 	.word	0x00000000
        /*0968*/ 	.word	0x000002b0
        /*096c*/ 	.short	0x010a
        /*096e*/ 	.byte	0xff
	.zero		1


	//   ....[136]....
        /*0970*/ 	.word	0x00003af0
        /*0974*/ 	.word	0x00000004
        /*0978*/ 	.word	0x00000000
        /*097c*/ 	.short	0x0101
        /*097e*/ 	.byte	0xff
	.zero		1


	//   ....[137]....
        /*0980*/ 	.word	0x00003b10
        /*0984*/ 	.word	0x000000ff
        /*0988*/ 	.word	0x00000260
        /*098c*/ 	.short	0x010a
        /*098e*/ 	.byte	0x05
	.zero		1


	//   ....[138]....
        /*0990*/ 	.word	0x00003c30
        /*0994*/ 	.word	0x00000000
        /*0998*/ 	.word	0x00000250
        /*099c*/ 	.short	0x010a
        /*099e*/ 	.byte	0xff
	.zero		1


	//   ....[139]....
        /*09a0*/ 	.word	0x00003d40
        /*09a4*/ 	.word	0x00000000
        /*09a8*/ 	.word	0x00000000
        /*09ac*/ 	.short	0x0101
        /*09ae*/ 	.byte	0xff
	.zero		1


	//   ....[140]....
        /*09b0*/ 	.word	0x00003dd0
        /*09b4*/ 	.word	0x000000ff
        /*09b8*/ 	.word	0x00000260
        /*09bc*/ 	.short	0x0106
        /*09be*/ 	.byte	0x05
	.zero		1


	//   ....[141]....
        /*09c0*/ 	.word	0x00003df0
        /*09c4*/ 	.word	0x000000ff
        /*09c8*/ 	.word	0x00000260
        /*09cc*/ 	.short	0x010a
        /*09ce*/ 	.byte	0x05
	.zero		1


	//   ....[142]....
        /*09d0*/ 	.word	0x00003e80
        /*09d4*/ 	.word	0x000000ff
        /*09d8*/ 	.word	0x00000260
        /*09dc*/ 	.short	0x0106
        /*09de*/ 	.byte	0x04
	.zero		1


	//   ....[143]....
        /*09e0*/ 	.word	0x00003ec0
        /*09e4*/ 	.word	0x00000000
        /*09e8*/ 	.word	0x00000260
        /*09ec*/ 	.short	0x010a
        /*09ee*/ 	.byte	0xff
	.zero		1


	//   ....[144]....
        /*09f0*/ 	.word	0x00004380
        /*09f4*/ 	.word	0x00000000
        /*09f8*/ 	.word	0x00000250
        /*09fc*/ 	.short	0x010a
        /*09fe*/ 	.byte	0xff
	.zero		1


	//   ....[145]....
        /*0a00*/ 	.word	0x00004480
        /*0a04*/ 	.word	0x00000003
        /*0a08*/ 	.word	0x00000000
        /*0a0c*/ 	.short	0x0101
        /*0a0e*/ 	.byte	0xff
	.zero		1


	//   ....[146]....
        /*0a10*/ 	.word	0x00004490
        /*0a14*/ 	.word	0x000000ff
        /*0a18*/ 	.word	0x00000000
        /*0a1c*/ 	.short	0x010a
        /*0a1e*/ 	.byte	0x04
	.zero		1


	//   ....[147]....
        /*0a20*/ 	.word	0x000044b0
        /*0a24*/ 	.word	0x000000ff
        /*0a28*/ 	.word	0x00000290
        /*0a2c*/ 	.short	0x010a
        /*0a2e*/ 	.byte	0x09
	.zero		1


	//   ....[148]....
        /*0a30*/ 	.word	0x000045f0
        /*0a34*/ 	.word	0x000000ff
        /*0a38*/ 	.word	0x00000000
        /*0a3c*/ 	.short	0x010a
        /*0a3e*/ 	.byte	0x07
	.zero		1


	//   ....[149]....
        /*0a40*/ 	.word	0x00004710
        /*0a44*/ 	.word	0x000000ff
        /*0a48*/ 	.word	0x00000000
        /*0a4c*/ 	.short	0x010a
        /*0a4e*/ 	.byte	0x04
	.zero		1


	//   ....[150]....
        /*0a50*/ 	.word	0x000048f0
        /*0a54*/ 	.word	0x000000ff
        /*0a58*/ 	.word	0x00000000
        /*0a5c*/ 	.short	0x010a
        /*0a5e*/ 	.byte	0x05
	.zero		1


	//   ....[151]....
        /*0a60*/ 	.word	0x00004980
        /*0a64*/ 	.word	0x000000ff
        /*0a68*/ 	.word	0x00000000
        /*0a6c*/ 	.short	0x010a
        /*0a6e*/ 	.byte	0x05
	.zero		1


	//   ....[152]....
        /*0a70*/ 	.word	0x00004a10
        /*0a74*/ 	.word	0x000000ff
        /*0a78*/ 	.word	0x00000000
        /*0a7c*/ 	.short	0x010a
        /*0a7e*/ 	.byte	0x05
	.zero		1


	//   ....[153]....
        /*0a80*/ 	.word	0x00004aa0
        /*0a84*/ 	.word	0x000000ff
        /*0a88*/ 	.word	0x00000000
        /*0a8c*/ 	.short	0x010a
        /*0a8e*/ 	.byte	0x07
	.zero		1


	//   ....[154]....
        /*0a90*/ 	.word	0x00004f00
        /*0a94*/ 	.word	0x00000000
        /*0a98*/ 	.word	0x00000250
        /*0a9c*/ 	.short	0x010a
        /*0a9e*/ 	.byte	0xff
	.zero		1


	//   ....[155]....
        /*0aa0*/ 	.word	0x00004fc0
        /*0aa4*/ 	.word	0x00000000
        /*0aa8*/ 	.word	0x00000000
        /*0aac*/ 	.short	0x0101
        /*0aae*/ 	.byte	0xff
	.zero		1


	//   ....[156]....
        /*0ab0*/ 	.word	0x000052e0
        /*0ab4*/ 	.word	0x000000ff
        /*0ab8*/ 	.word	0x00000248
        /*0abc*/ 	.short	0x010a
        /*0abe*/ 	.byte	0x07
	.zero		1


	//   ....[157]....
        /*0ac0*/ 	.word	0x000054d0
        /*0ac4*/ 	.word	0x000000ff
        /*0ac8*/ 	.word	0x00000230
        /*0acc*/ 	.short	0x010a
        /*0ace*/ 	.byte	0x07
	.zero		1


	//   ....[158]....
        /*0ad0*/ 	.word	0x000056a0
        /*0ad4*/ 	.word	0x000000ff
        /*0ad8*/ 	.word	0x00000220
        /*0adc*/ 	.short	0x010b
        /*0ade*/ 	.byte	0x07
	.zero		1


	//   ....[159]....
        /*0ae0*/ 	.word	0x00005710
        /*0ae4*/ 	.word	0x000000ff
        /*0ae8*/ 	.word	0x00000000
        /*0aec*/ 	.short	0x0101
        /*0aee*/ 	.byte	0x08
	.zero		1


	//   ....[160]....
        /*0af0*/ 	.word	0x00005740
        /*0af4*/ 	.word	0x000000ff
        /*0af8*/ 	.word	0x00000238
        /*0afc*/ 	.short	0x010a
        /*0afe*/ 	.byte	0x07
	.zero		1


	//   ....[161]....
        /*0b00*/ 	.word	0x00005950
        /*0b04*/ 	.word	0x000000ff
        /*0b08*/ 	.word	0x00000228
        /*0b0c*/ 	.short	0x010b
        /*0b0e*/ 	.byte	0x07
	.zero		1


	//   ....[162]....
        /*0b10*/ 	.word	0x00005970
        /*0b14*/ 	.word	0x000000ff
        /*0b18*/ 	.word	0x00000000
        /*0b1c*/ 	.short	0x0101
        /*0b1e*/ 	.byte	0x0d
	.zero		1


	//   ....[163]....
        /*0b20*/ 	.word	0x000059a0
        /*0b24*/ 	.word	0x000000ff
        /*0b28*/ 	.word	0x00000230
        /*0b2c*/ 	.short	0x010a
        /*0b2e*/ 	.byte	0x07
	.zero		1


	//   ....[164]....
        /*0b30*/ 	.word	0x000059e0
        /*0b34*/ 	.word	0x00000000
        /*0b38*/ 	.word	0x00000238
        /*0b3c*/ 	.short	0x010a
        /*0b3e*/ 	.byte	0xff
	.zero		1


	//   ....[165]....
        /*0b40*/ 	.word	0x00005d20
        /*0b44*/ 	.word	0x00000000
        /*0b48*/ 	.word	0x00000250
        /*0b4c*/ 	.short	0x010a
        /*0b4e*/ 	.byte	0xff
	.zero		1


	//   ....[166]....
        /*0b50*/ 	.word	0x00005e30
        /*0b54*/ 	.word	0x00000000
        /*0b58*/ 	.word	0x00000000
        /*0b5c*/ 	.short	0x0101
        /*0b5e*/ 	.byte	0xff
	.zero		1


	//   ....[167]....
        /*0b60*/ 	.word	0x00006880
        /*0b64*/ 	.word	0x00000000
        /*0b68*/ 	.word	0x00000220
        /*0b6c*/ 	.short	0x010a
        /*0b6e*/ 	.byte	0xff
	.zero		1


	//   ....[168]....
        /*0b70*/ 	.word	0x000068f0
        /*0b74*/ 	.word	0x00000071
        /*0b78*/ 	.word	0x00000270
        /*0b7c*/ 	.short	0x010a
        /*0b7e*/ 	.byte	0xff
	.zero		1


	//   ....[169]....
        /*0b80*/ 	.word	0x000069d0
        /*0b84*/ 	.word	0x00000000
        /*0b88*/ 	.word	0x00000220
        /*0b8c*/ 	.short	0x010a
        /*0b8e*/ 	.byte	0xff
	.zero		1


	//   ....[170]....
        /*0b90*/ 	.word	0x00006b10
        /*0b94*/ 	.word	0x00000000
        /*0b98*/ 	.word	0x00000000
        /*0b9c*/ 	.short	0x0101
        /*0b9e*/ 	.byte	0xff
	.zero		1


	//   ....[171]....
        /*0ba0*/ 	.word	0x00006b70
        /*0ba4*/ 	.word	0x00000071
        /*0ba8*/ 	.word	0x00000270
        /*0bac*/ 	.short	0x010a
        /*0bae*/ 	.byte	0xff
	.zero		1


	//   ....[172]....
        /*0bb0*/ 	.word	0x000076c0
        /*0bb4*/ 	.word	0x00000020
        /*0bb8*/ 	.word	0x00000220
        /*0bbc*/ 	.short	0x010a
        /*0bbe*/ 	.byte	0xff
	.zero		1


	//   ....[173]....
        /*0bc0*/ 	.word	0x00007780
        /*0bc4*/ 	.word	0x00000020
        /*0bc8*/ 	.word	0x00000220
        /*0bcc*/ 	.short	0x010a
        /*0bce*/ 	.byte	0xff
	.zero		1


	//   ....[174]....
        /*0bd0*/ 	.word	0x000078a0
        /*0bd4*/ 	.word	0x00000003
        /*0bd8*/ 	.word	0x00000000
        /*0bdc*/ 	.short	0x0101
        /*0bde*/ 	.byte	0xff
	.zero		1


	//   ....[175]....
        /*0be0*/ 	.word	0x00007ce0
        /*0be4*/ 	.word	0x000000ff
        /*0be8*/ 	.word	0x00000000
        /*0bec*/ 	.short	0x0101
        /*0bee*/ 	.byte	0x05
	.zero		1


	//   ....[176]....
        /*0bf0*/ 	.word	0x00008520
        /*0bf4*/ 	.word	0x00000003
        /*0bf8*/ 	.word	0x000002c0
        /*0bfc*/ 	.short	0x010a
        /*0bfe*/ 	.byte	0xff
	.zero		1


	//   ....[177]....
        /*0c00*/ 	.word	0x00008580
        /*0c04*/ 	.word	0x00000002
        /*0c08*/ 	.word	0x00000110
        /*0c0c*/ 	.short	0x010a
        /*0c0e*/ 	.byte	0xff
	.zero		1


	//   ....[178]....
        /*0c10*/ 	.word	0x000085e0
        /*0c14*/ 	.word	0x00000002
        /*0c18*/ 	.word	0x00000110
        /*0c1c*/ 	.short	0x010a
        /*0c1e*/ 	.byte	0xff
	.zero		1


	//   ....[179]....
        /*0c20*/ 	.word	0x00008630
        /*0c24*/ 	.word	0x00000002
        /*0c28*/ 	.word	0x00000250
        /*0c2c*/ 	.short	0x010a
        /*0c2e*/ 	.byte	0xff
	.zero		1


	//   ....[180]....
        /*0c30*/ 	.word	0x00008690
        /*0c34*/ 	.word	0x00000000
        /*0c38*/ 	.word	0x00000000
        /*0c3c*/ 	.short	0x010a
        /*0c3e*/ 	.byte	0xff
	.zero		1


	//   ....[181]....
        /*0c40*/ 	.word	0x000086f0
        /*0c44*/ 	.word	0x00000000
        /*0c48*/ 	.word	0x00000000
        /*0c4c*/ 	.short	0x010a
        /*0c4e*/ 	.byte	0xff
	.zero		1


	//   ....[182]....
        /*0c50*/ 	.word	0x00008750
        /*0c54*/ 	.word	0x00000000
        /*0c58*/ 	.word	0x00000000
        /*0c5c*/ 	.short	0x010a
        /*0c5e*/ 	.byte	0xff
	.zero		1


	//   ....[183]....
        /*0c60*/ 	.word	0x000087b0
        /*0c64*/ 	.word	0x00000000
        /*0c68*/ 	.word	0x00000000
        /*0c6c*/ 	.short	0x010a
        /*0c6e*/ 	.byte	0xff
	.zero		1


	//   ....[184]....
        /*0c70*/ 	.word	0x00008810
        /*0c74*/ 	.word	0x00000000
        /*0c78*/ 	.word	0x00000000
        /*0c7c*/ 	.short	0x010a
        /*0c7e*/ 	.byte	0xff
	.zero		1


	//   ....[185]....
        /*0c80*/ 	.word	0x00008870
        /*0c84*/ 	.word	0x00000000
        /*0c88*/ 	.word	0x00000000
        /*0c8c*/ 	.short	0x010a
        /*0c8e*/ 	.byte	0xff
	.zero		1


	//   ....[186]....
        /*0c90*/ 	.word	0x000088d0
        /*0c94*/ 	.word	0x00000000
        /*0c98*/ 	.word	0x00000000
        /*0c9c*/ 	.short	0x010a
        /*0c9e*/ 	.byte	0xff
	.zero		1


	//   ....[187]....
        /*0ca0*/ 	.word	0x00008930
        /*0ca4*/ 	.word	0x00000000
        /*0ca8*/ 	.word	0x00000000
        /*0cac*/ 	.short	0x010a
        /*0cae*/ 	.byte	0xff
	.zero		1


	//   ....[188]....
        /*0cb0*/ 	.word	0x00008990
        /*0cb4*/ 	.word	0x00000000
        /*0cb8*/ 	.word	0x00000000
        /*0cbc*/ 	.short	0x010a
        /*0cbe*/ 	.byte	0xff
	.zero		1


	//   ....[189]....
        /*0cc0*/ 	.word	0x000089f0
        /*0cc4*/ 	.word	0x00000000
        /*0cc8*/ 	.word	0x00000000
        /*0ccc*/ 	.short	0x010a
        /*0cce*/ 	.byte	0xff
	.zero		1


	//   ....[190]....
        /*0cd0*/ 	.word	0x00008a50
        /*0cd4*/ 	.word	0x00000000
        /*0cd8*/ 	.word	0x00000000
        /*0cdc*/ 	.short	0x010a
        /*0cde*/ 	.byte	0xff
	.zero		1


	//   ....[191]....
        /*0ce0*/ 	.word	0x00008ab0
        /*0ce4*/ 	.word	0x00000000
        /*0ce8*/ 	.word	0x00000000
        /*0cec*/ 	.short	0x010a
        /*0cee*/ 	.byte	0xff
	.zero		1


	//   ....[192]....
        /*0cf0*/ 	.word	0x00008b10
        /*0cf4*/ 	.word	0x00000000
        /*0cf8*/ 	.word	0x00000000
        /*0cfc*/ 	.short	0x010a
        /*0cfe*/ 	.byte	0xff
	.zero		1


	//   ....[193]....
        /*0d00*/ 	.word	0x00008b70
        /*0d04*/ 	.word	0x00000000
        /*0d08*/ 	.word	0x00000000
        /*0d0c*/ 	.short	0x010a
        /*0d0e*/ 	.byte	0xff
	.zero		1


	//   ....[194]....
        /*0d10*/ 	.word	0x00008bd0
        /*0d14*/ 	.word	0x00000000
        /*0d18*/ 	.word	0x00000000
        /*0d1c*/ 	.short	0x010a
        /*0d1e*/ 	.byte	0xff
	.zero		1


	//   ....[195]....
        /*0d20*/ 	.word	0x00008c30
        /*0d24*/ 	.word	0x00000000
        /*0d28*/ 	.word	0x00000000
        /*0d2c*/ 	.short	0x010a
        /*0d2e*/ 	.byte	0xff
	.zero		1


	//   ....[196]....
        /*0d30*/ 	.word	0x00008c90
        /*0d34*/ 	.word	0x00000000
        /*0d38*/ 	.word	0x00000000
        /*0d3c*/ 	.short	0x010a
        /*0d3e*/ 	.byte	0xff
	.zero		1


	//   ....[197]....
        /*0d40*/ 	.word	0x00008cf0
        /*0d44*/ 	.word	0x00000000
        /*0d48*/ 	.word	0x00000000
        /*0d4c*/ 	.short	0x010a
        /*0d4e*/ 	.byte	0xff
	.zero		1


	//   ....[198]....
        /*0d50*/ 	.word	0x00008d50
        /*0d54*/ 	.word	0x00000000
        /*0d58*/ 	.word	0x00000000
        /*0d5c*/ 	.short	0x010a
        /*0d5e*/ 	.byte	0xff
	.zero		1


	//   ....[199]....
        /*0d60*/ 	.word	0x00008db0
        /*0d64*/ 	.word	0x00000000
        /*0d68*/ 	.word	0x00000000
        /*0d6c*/ 	.short	0x010a
        /*0d6e*/ 	.byte	0xff
	.zero		1


	//   ....[200]....
        /*0d70*/ 	.word	0x00008e10
        /*0d74*/ 	.word	0x00000000
        /*0d78*/ 	.word	0x00000000
        /*0d7c*/ 	.short	0x010a
        /*0d7e*/ 	.byte	0xff
	.zero		1


	//   ....[201]....
        /*0d80*/ 	.word	0x00008e70
        /*0d84*/ 	.word	0x00000000
        /*0d88*/ 	.word	0x00000000
        /*0d8c*/ 	.short	0x010a
        /*0d8e*/ 	.byte	0xff
	.zero		1


	//   ....[202]....
        /*0d90*/ 	.word	0x00008ed0
        /*0d94*/ 	.word	0x00000000
        /*0d98*/ 	.word	0x00000000
        /*0d9c*/ 	.short	0x010a
        /*0d9e*/ 	.byte	0xff
	.zero		1


	//   ....[203]....
        /*0da0*/ 	.word	0x00008f30
        /*0da4*/ 	.word	0x00000000
        /*0da8*/ 	.word	0x00000000
        /*0dac*/ 	.short	0x010a
        /*0dae*/ 	.byte	0xff
	.zero		1


	//   ....[204]....
        /*0db0*/ 	.word	0x00008f90
        /*0db4*/ 	.word	0x00000000
        /*0db8*/ 	.word	0x00000000
        /*0dbc*/ 	.short	0x010a
        /*0dbe*/ 	.byte	0xff
	.zero		1


	//   ....[205]....
        /*0dc0*/ 	.word	0x00008ff0
        /*0dc4*/ 	.word	0x00000000
        /*0dc8*/ 	.word	0x00000000
        /*0dcc*/ 	.short	0x010a
        /*0dce*/ 	.byte	0xff
	.zero		1


	//   ....[206]....
        /*0dd0*/ 	.word	0x00009050
        /*0dd4*/ 	.word	0x00000000
        /*0dd8*/ 	.word	0x00000000
        /*0ddc*/ 	.short	0x010a
        /*0dde*/ 	.byte	0xff
	.zero		1


	//   ....[207]....
        /*0de0*/ 	.word	0x000090b0
        /*0de4*/ 	.word	0x00000000
        /*0de8*/ 	.word	0x00000000
        /*0dec*/ 	.short	0x010a
        /*0dee*/ 	.byte	0xff
	.zero		1


	//   ....[208]....
        /*0df0*/ 	.word	0x00009110
        /*0df4*/ 	.word	0x00000000
        /*0df8*/ 	.word	0x00000000
        /*0dfc*/ 	.short	0x010a
        /*0dfe*/ 	.byte	0xff
	.zero		1


	//   ....[209]....
        /*0e00*/ 	.word	0x00009170
        /*0e04*/ 	.word	0x00000000
        /*0e08*/ 	.word	0x00000000
        /*0e0c*/ 	.short	0x010a
        /*0e0e*/ 	.byte	0xff
	.zero		1


	//   ....[210]....
        /*0e10*/ 	.word	0x000091d0
        /*0e14*/ 	.word	0x00000000
        /*0e18*/ 	.word	0x00000000
        /*0e1c*/ 	.short	0x010a
        /*0e1e*/ 	.byte	0xff
	.zero		1


	//   ....[211]....
        /*0e20*/ 	.word	0x00009230
        /*0e24*/ 	.word	0x00000000
        /*0e28*/ 	.word	0x00000000
        /*0e2c*/ 	.short	0x010a
        /*0e2e*/ 	.byte	0xff
	.zero		1


	//   ....[212]....
        /*0e30*/ 	.word	0x00009290
        /*0e34*/ 	.word	0x00000000
        /*0e38*/ 	.word	0x00000000
        /*0e3c*/ 	.short	0x010a
        /*0e3e*/ 	.byte	0xff
	.zero		1


	//   ....[213]....
        /*0e40*/ 	.word	0x000092e0
        /*0e44*/ 	.word	0x00000000
        /*0e48*/ 	.word	0x000002b0
        /*0e4c*/ 	.short	0x010a
        /*0e4e*/ 	.byte	0xff
	.zero		1


	//   ....[214]....
        /*0e50*/ 	.word	0x00009340
        /*0e54*/ 	.word	0x00000000
        /*0e58*/ 	.word	0x00000260
        /*0e5c*/ 	.short	0x010a
        /*0e5e*/ 	.byte	0xff
	.zero		1


	//   ....[215]....
        /*0e60*/ 	.word	0x00009390
        /*0e64*/ 	.word	0x00000000
        /*0e68*/ 	.word	0x00000250
        /*0e6c*/ 	.short	0x010a
        /*0e6e*/ 	.byte	0xff
	.zero		1


	//   ....[216]....
        /*0e70*/ 	.word	0x000093f0
        /*0e74*/ 	.word	0x00000000
        /*0e78*/ 	.word	0x00000260
        /*0e7c*/ 	.short	0x010a
        /*0e7e*/ 	.byte	0xff
	.zero		1


	//   ....[217]....
        /*0e80*/ 	.word	0x00009440
        /*0e84*/ 	.word	0x00000000
        /*0e88*/ 	.word	0x00000250
        /*0e8c*/ 	.short	0x010a
        /*0e8e*/ 	.byte	0xff
	.zero		1


	//   ....[218]....
        /*0e90*/ 	.word	0x000094a0
        /*0e94*/ 	.word	0x00000003
        /*0e98*/ 	.word	0x00000290
        /*0e9c*/ 	.short	0x010a
        /*0e9e*/ 	.byte	0xff
	.zero		1


	//   ....[219]....
        /*0ea0*/ 	.word	0x00009500
        /*0ea4*/ 	.word	0x00000000
        /*0ea8*/ 	.word	0x00000000
        /*0eac*/ 	.short	0x010a
        /*0eae*/ 	.byte	0xff
	.zero		1


	//   ....[220]....
        /*0eb0*/ 	.word	0x00009560
        /*0eb4*/ 	.word	0x00000000
        /*0eb8*/ 	.word	0x00000000
        /*0ebc*/ 	.short	0x010a
        /*0ebe*/ 	.byte	0xff
	.zero		1


	//   ....[221]....
        /*0ec0*/ 	.word	0x000095c0
        /*0ec4*/ 	.word	0x00000000
        /*0ec8*/ 	.word	0x00000000
        /*0ecc*/ 	.short	0x010a
        /*0ece*/ 	.byte	0xff
	.zero		1


	//   ....[222]....
        /*0ed0*/ 	.word	0x00009620
        /*0ed4*/ 	.word	0x00000000
        /*0ed8*/ 	.word	0x00000000
        /*0edc*/ 	.short	0x010a
        /*0ede*/ 	.byte	0xff
	.zero		1


	//   ....[223]....
        /*0ee0*/ 	.word	0x00009680
        /*0ee4*/ 	.word	0x00000000
        /*0ee8*/ 	.word	0x00000000
        /*0eec*/ 	.short	0x010a
        /*0eee*/ 	.byte	0xff
	.zero		1


	//   ....[224]....
        /*0ef0*/ 	.word	0x000096d0
        /*0ef4*/ 	.word	0x00000000
        /*0ef8*/ 	.word	0x00000250
        /*0efc*/ 	.short	0x010a
        /*0efe*/ 	.byte	0xff
	.zero		1


	//   ....[225]....
        /*0f00*/ 	.word	0x00009730
        /*0f04*/ 	.word	0x00000000
        /*0f08*/ 	.word	0x00000248
        /*0f0c*/ 	.short	0x010a
        /*0f0e*/ 	.byte	0xff
	.zero		1


	//   ....[226]....
        /*0f10*/ 	.word	0x00009790
        /*0f14*/ 	.word	0x00000003
        /*0f18*/ 	.word	0x00000230
        /*0f1c*/ 	.short	0x010a
        /*0f1e*/ 	.byte	0xff
	.zero		1


	//   ....[227]....
        /*0f20*/ 	.word	0x000097f0
        /*0f24*/ 	.word	0x00000003
        /*0f28*/ 	.word	0x00000238
        /*0f2c*/ 	.short	0x010a
        /*0f2e*/ 	.byte	0xff
	.zero		1


	//   ....[228]....
        /*0f30*/ 	.word	0x00009850
        /*0f34*/ 	.word	0x00000000
        /*0f38*/ 	.word	0x00000230
        /*0f3c*/ 	.short	0x010a
        /*0f3e*/ 	.byte	0xff
	.zero		1


	//   ....[229]....
        /*0f40*/ 	.word	0x000098a0
        /*0f44*/ 	.word	0x00000000
        /*0f48*/ 	.word	0x00000250
        /*0f4c*/ 	.short	0x010a
        /*0f4e*/ 	.byte	0xff
	.zero		1


	//   ....[230]....
        /*0f50*/ 	.word	0x000098f0
        /*0f54*/ 	.word	0x00000000
        /*0f58*/ 	.word	0x00000220
        /*0f5c*/ 	.short	0x010a
        /*0f5e*/ 	.byte	0xff
	.zero		1


	//   ....[231]....
        /*0f60*/ 	.word	0x00009940
        /*0f64*/ 	.word	0x00000071
        /*0f68*/ 	.word	0x00000270
        /*0f6c*/ 	.short	0x010a
        /*0f6e*/ 	.byte	0xff
	.zero		1


	//   ....[232]....
        /*0f70*/ 	.word	0x00009990
        /*0f74*/ 	.word	0x00000020
        /*0f78*/ 	.word	0x00000220
        /*0f7c*/ 	.short	0x010a
        /*0f7e*/ 	.byte	0xff
	.zero		1


	//----- nvinfo : EIATTR_NUM_MBARRIERS
	.align		4
.L_47:
        /*0f80*/ 	.byte	0x03, 0x38
        /*0f82*/ 	.short	0x005a


	//----- nvinfo : EIATTR_EXIT_INSTR_OFFSETS
	.align		4
        /*0f84*/ 	.byte	0x04, 0x1c
        /*0f86*/ 	.short	(.L_49 - .L_48)


	//   ....[0]....
.L_48:
        /*0f88*/ 	.word	0x000039a0


	//   ....[1]....
        /*0f8c*/ 	.word	0x00003e90


	//   ....[2]....
        /*0f90*/ 	.word	0x00003ef0


	//   ....[3]....
        /*0f94*/ 	.word	0x00004d00


	//   ....[4]....
        /*0f98*/ 	.word	0x00005a10


	//   ....[5]....
        /*0f9c*/ 	.word	0x00005a50


	//   ....[6]....
        /*0fa0*/ 	.word	0x00008510


	//----- nvinfo : EIATTR_MAX_THREADS
	.align		4
.L_49:
        /*0fa4*/ 	.byte	0x04, 0x05
        /*0fa6*/ 	.short	(.L_51 - .L_50)
.L_50:
        /*0fa8*/ 	.word	0x00000100
        /*0fac*/ 	.word	0x00000001
        /*0fb0*/ 	.word	0x00000001


	//----- nvinfo : EIATTR_CRS_STACK_SIZE
	.align		4
.L_51:
        /*0fb4*/ 	.byte	0x04, 0x1e
        /*0fb6*/ 	.short	(.L_53 - .L_52)
.L_52:
        /*0fb8*/ 	.word	0x00000000


	//----- nvinfo : EIATTR_CBANK_PARAM_SIZE
	.align		4
.L_53:
        /*0fbc*/ 	.byte	0x03, 0x19
        /*0fbe*/ 	.short	0x0800


	//----- nvinfo : EIATTR_PARAM_CBANK
	.align		4
        /*0fc0*/ 	.byte	0x04, 0x0a
        /*0fc2*/ 	.short	(.L_55 - .L_54)
	.align		4
.L_54:
        /*0fc4*/ 	.word	index@(.nv.constant0._ZN7cutlass13device_kernelINS_4gemm6kernel13GemmUniversalIN4cute5tupleIJiiiiEEENS1_10collective13CollectiveMmaINS1_35MainloopSm100TmaUmmaWarpSpecializedILi34ELi2ELi4ENS5_IJNS4_1CILi1EEESB_SB_EEEEENS5_IJNSA_ILi64EEENSA_ILi128EEENSA_ILi32EEEEEENS_12float_e4m3_tENS5_IJSB_llEEENS_12float_e5m2_tESJ_NS4_8TiledMMAINS4_8MMA_AtomIJNS4_10MMA_TraitsINS4_19SM100_MMA_F8F6F4_SSEJSI_SK_fSE_SF_NS4_17integral_constantINS4_4UMMA5MajorELSR_1EEESS_NSP_INSQ_7ScaleInELST_0EEESU_EEEEEENS4_6LayoutISC_NS5_IJNSA_ILi0EEESY_SY_EEEEENS5_IJNS4_10UnderscoreES11_S11_EEEEENS4_13SM90_TMA_LOADENS4_14ComposedLayoutINS4_7SwizzleILi2ELi4ELi3EEENS4_18smem_ptr_flag_bitsILi8EEENSX_INS5_IJSE_NSA_ILi8EEEEEENS5_IJSB_SE_EEEEEEEvNS4_8identityES14_NS15_INS16_ILi3ELi4ELi3EEES19_NSX_INS5_IJSF_S1A_EEENS5_IJSB_SF_EEEEEEEvS1F_EENS_8epilogue10collective18CollectiveEpilogueINS1M_23Sm100TmaWarpSpecializedILi2ELi2ELi32ELb0ELb0EEEJSH_NS5_IJNSX_ISE_SB_EES1R_EEESI_NS5_IJlSB_lEEESI_S1T_NS1M_6fusion15FusionCallbacksIS1Q_NS1U_17LinearCombinationISI_fSI_fLNS_15FloatRoundStyleE2EEESH_S1S_JEEENS4_5SM1004TMEM4LOAD26SM100_TMEM_LOAD_16dp32b32xES14_NS15_IS17_S19_NSX_INS5_IJS1A_SE_EEENS5_IJSE_SB_EEEEEEENS4_39AutoVectorizingCopyWithAssumedAlignmentILi128EEENS4_14SM90_TMA_STOREES27_S29_S29_EEEvvEEEEvNT_6ParamsE)
        /*0fc8*/ 	.short	0x0380
        /*0fca*/ 	.short	0x0800


	//----- nvinfo : EIATTR_SW_WAR
	.align		4
.L_55:
        /*0fcc*/ 	.byte	0x04, 0x36
        /*0fce*/ 	.short	(.L_57 - .L_56)
.L_56:
        /*0fd0*/ 	.word	0x00000008
.L_57:


//--------------------- .nv.callgraph             --------------------------
	.section	.nv.callgraph,"",@"SHT_CUDA_CALLGRAPH"
	.align	4
	.sectionentsize	8
	.align		4
        /*0000*/ 	.word	0x00000000
	.align		4
        /*0004*/ 	.word	0xffffffff
	.align		4
        /*0008*/ 	.word	index@(_ZN7cutlass13device_kernelINS_4gemm6kernel13GemmUniversalIN4cute5tupleIJiiiiEEENS1_10collective13CollectiveMmaINS1_35MainloopSm100TmaUmmaWarpSpecializedILi34ELi2ELi4ENS5_IJNS4_1CILi1EEESB_SB_EEEEENS5_IJNSA_ILi64EEENSA_ILi128EEENSA_ILi32EEEEEENS_12float_e4m3_tENS5_IJSB_llEEENS_12float_e5m2_tESJ_NS4_8TiledMMAINS4_8MMA_AtomIJNS4_10MMA_TraitsINS4_19SM100_MMA_F8F6F4_SSEJSI_SK_fSE_SF_NS4_17integral_constantINS4_4UMMA5MajorELSR_1EEESS_NSP_INSQ_7ScaleInELST_0EEESU_EEEEEENS4_6LayoutISC_NS5_IJNSA_ILi0EEESY_SY_EEEEENS5_IJNS4_10UnderscoreES11_S11_EEEEENS4_13SM90_TMA_LOADENS4_14ComposedLayoutINS4_7SwizzleILi2ELi4ELi3EEENS4_18smem_ptr_flag_bitsILi8EEENSX_INS5_IJSE_NSA_ILi8EEEEEENS5_IJSB_SE_EEEEEEEvNS4_8identityES14_NS15_INS16_ILi3ELi4ELi3EEES19_NSX_INS5_IJSF_S1A_EEENS5_IJSB_SF_EEEEEEEvS1F_EENS_8epilogue10collective18CollectiveEpilogueINS1M_23Sm100TmaWarpSpecializedILi2ELi2ELi32ELb0ELb0EEEJSH_NS5_IJNSX_ISE_SB_EES1R_EEESI_NS5_IJlSB_lEEESI_S1T_NS1M_6fusion15FusionCallbacksIS1Q_NS1U_17LinearCombinationISI_fSI_fLNS_15FloatRoundStyleE2EEESH_S1S_JEEENS4_5SM1004TMEM4LOAD26SM100_TMEM_LOAD_16dp32b32xES14_NS15_IS17_S19_NSX_INS5_IJS1A_SE_EEENS5_IJSE_SB_EEEEEEENS4_39AutoVectorizingCopyWithAssumedAlignmentILi128EEENS4_14SM90_TMA_STOREES27_S29_S29_EEEvvEEEEvNT_6ParamsE)
	.align		4
        /*000c*/ 	.word	index@(__assertfail)
	.align		4
        /*0010*/ 	.word	0x00000000
	.align		4
        /*0014*/ 	.word	0xfffffffe
	.align		4
        /*0018*/ 	.word	0x00000000
	.align		4
        /*001c*/ 	.word	0xfffffffd
	.align		4
        /*0020*/ 	.word	0x00000000
	.align		4
        /*0024*/ 	.word	0xfffffffc


//--------------------- .nv.constant4             --------------------------
	.section	.nv.constant4,"a",@progbits
	.align	8
	.align		8
.nv.constant4:
        /*0000*/ 	.dword	__assertfail
	.align		8
        /*0008*/ 	.dword	__unnamed_1
	.align		8
        /*0010*/ 	.dword	__unnamed_2
	.align		8
        /*0018*/ 	.dword	_ZN40_INTERNAL_467e835d_4_k_cu_2118ca38_344064cuda3std3__45__cpo5beginE
	.align		8
        /*0020*/ 	.dword	_ZN40_INTERNAL_467e835d_4_k_cu_2118ca38_344064cuda3std3__45__cpo3endE
	.align		8
        /*0028*/ 	.dword	_ZN40_INTERNAL_467e835d_4_k_cu_2118ca38_344064cuda3std3__45__cpo6cbeginE
	.align		8
        /*0030*/ 	.dword	_ZN40_INTERNAL_467e835d_4_k_cu_2118ca38_344064cuda3std3__45__cpo4cendE
	.align		8
        /*0038*/ 	.dword	_ZN40_INTERNAL_467e835d_4_k_cu_2118ca38_344064cuda3std3__442_GLOBAL__N__467e835d_4_k_cu_2118ca38_344066ignoreE
	.align		8
        /*0040*/ 	.dword	_ZN40_INTERNAL_467e835d_4_k_cu_2118ca38_344064cuda3std3__419piecewise_constructE
	.align		8
        /*0048*/ 	.dword	_ZN40_INTERNAL_467e835d_4_k_cu_2118ca38_344064cuda3std3__48in_placeE
	.align		8
        /*0050*/ 	.dword	_ZN40_INTERNAL_467e835d_4_k_cu_2118ca38_344064cuda3std6ranges3__45__cpo4swapE
	.align		8
        /*0058*/ 	.dword	_ZN40_INTERNAL_467e835d_4_k_cu_2118ca38_344064cuda3std6ranges3__45__cpo9iter_moveE
	.align		8
        /*0060*/ 	.dword	_ZN40_INTERNAL_467e835d_4_k_cu_2118ca38_344064cute7productE
	.align		8
        /*0068*/ 	.dword	_ZN40_INTERNAL_467e835d_4_k_cu_2118ca38_344064cute1_E
	.align		8
        /*0070*/ 	.dword	$str$25
	.align		8
        /*0078*/ 	.dword	$str$26
	.align		8
        /*0080*/ 	.dword	$str$27
	.align		8
        /*0088*/ 	.dword	$str$28


//--------------------- .text._ZN7cutlass13device_kernelINS_4gemm6kernel13GemmUniversalIN4cute5tupleIJiiiiEEENS1_10collective13CollectiveMmaINS1_35MainloopSm100TmaUmmaWarpSpecializedILi34ELi2ELi4ENS5_IJNS4_1CILi1EEESB_SB_EEEEENS5_IJNSA_ILi64EEENSA_ILi128EEENSA_ILi32EEEEEENS_12float_e4m3_tENS5_IJSB_llEEENS_12float_e5m2_tESJ_NS4_8TiledMMAINS4_8MMA_AtomIJNS4_10MMA_TraitsINS4_19SM100_MMA_F8F6F4_SSEJSI_SK_fSE_SF_NS4_17integral_constantINS4_4UMMA5MajorELSR_1EEESS_NSP_INSQ_7ScaleInELST_0EEESU_EEEEEENS4_6LayoutISC_NS5_IJNSA_ILi0EEESY_SY_EEEEENS5_IJNS4_10UnderscoreES11_S11_EEEEENS4_13SM90_TMA_LOADENS4_14ComposedLayoutINS4_7SwizzleILi2ELi4ELi3EEENS4_18smem_ptr_flag_bitsILi8EEENSX_INS5_IJSE_NSA_ILi8EEEEEENS5_IJSB_SE_EEEEEEEvNS4_8identityES14_NS15_INS16_ILi3ELi4ELi3EEES19_NSX_INS5_IJSF_S1A_EEENS5_IJSB_SF_EEEEEEEvS1F_EENS_8epilogue10collective18CollectiveEpilogueINS1M_23Sm100TmaWarpSpecializedILi2ELi2ELi32ELb0ELb0EEEJSH_NS5_IJNSX_ISE_SB_EES1R_EEESI_NS5_IJlSB_lEEESI_S1T_NS1M_6fusion15FusionCallbacksIS1Q_NS1U_17LinearCombinationISI_fSI_fLNS_15FloatRoundStyleE2EEESH_S1S_JEEENS4_5SM1004TMEM4LOAD26SM100_TMEM_LOAD_16dp32b32xES14_NS15_IS17_S19_NSX_INS5_IJS1A_SE_EEENS5_IJSE_SB_EEEEEEENS4_39AutoVectorizingCopyWithAssumedAlignmentILi128EEENS4_14SM90_TMA_STOREES27_S29_S29_EEEvvEEEEvNT_6ParamsE --------------------------
	.section	.text._ZN7cutlass13device_kernelINS_4gemm6kernel13GemmUniversalIN4cute5tupleIJiiiiEEENS1_10collective13CollectiveMmaINS1_35MainloopSm100TmaUmmaWarpSpecializedILi34ELi2ELi4ENS5_IJNS4_1CILi1EEESB_SB_EEEEENS5_IJNSA_ILi64EEENSA_ILi128EEENSA_ILi32EEEEEENS_12float_e4m3_tENS5_IJSB_llEEENS_12float_e5m2_tESJ_NS4_8TiledMMAINS4_8MMA_AtomIJNS4_10MMA_TraitsINS4_19SM100_MMA_F8F6F4_SSEJSI_SK_fSE_SF_NS4_17integral_constantINS4_4UMMA5MajorELSR_1EEESS_NSP_INSQ_7ScaleInELST_0EEESU_EEEEEENS4_6LayoutISC_NS5_IJNSA_ILi0EEESY_SY_EEEEENS5_IJNS4_10UnderscoreES11_S11_EEEEENS4_13SM90_TMA_LOADENS4_14ComposedLayoutINS4_7SwizzleILi2ELi4ELi3EEENS4_18smem_ptr_flag_bitsILi8EEENSX_INS5_IJSE_NSA_ILi8EEEEEENS5_IJSB_SE_EEEEEEEvNS4_8identityES14_NS15_INS16_ILi3ELi4ELi3EEES19_NSX_INS5_IJSF_S1A_EEENS5_IJSB_SF_EEEEEEEvS1F_EENS_8epilogue10collective18CollectiveEpilogueINS1M_23Sm100TmaWarpSpecializedILi2ELi2ELi32ELb0ELb0EEEJSH_NS5_IJNSX_ISE_SB_EES1R_EEESI_NS5_IJlSB_lEEESI_S1T_NS1M_6fusion15FusionCallbacksIS1Q_NS1U_17LinearCombinationISI_fSI_fLNS_15FloatRoundStyleE2EEESH_S1S_JEEENS4_5SM1004TMEM4LOAD26SM100_TMEM_LOAD_16dp32b32xES14_NS15_IS17_S19_NSX_INS5_IJS1A_SE_EEENS5_IJSE_SB_EEEEEEENS4_39AutoVectorizingCopyWithAssumedAlignmentILi128EEENS4_14SM90_TMA_STOREES27_S29_S29_EEEvvEEEEvNT_6ParamsE,"ax",@progbits
	.align	128
.text._ZN7cutlass13device_kernelINS_4gemm6kernel13GemmUniversalIN4cute5tupleIJiiiiEEENS1_10collective13CollectiveMmaINS1_35MainloopSm100TmaUmmaWarpSpecializedILi34ELi2ELi4ENS5_IJNS4_1CILi1EEESB_SB_EEEEENS5_IJNSA_ILi64EEENSA_ILi128EEENSA_ILi32EEEEEENS_12float_e4m3_tENS5_IJSB_llEEENS_12float_e5m2_tESJ_NS4_8TiledMMAINS4_8MMA_AtomIJNS4_10MMA_TraitsINS4_19SM100_MMA_F8F6F4_SSEJSI_SK_fSE_SF_NS4_17integral_constantINS4_4UMMA5MajorELSR_1EEESS_NSP_INSQ_7ScaleInELST_0EEESU_EEEEEENS4_6LayoutISC_NS5_IJNSA_ILi0EEESY_SY_EEEEENS5_IJNS4_10UnderscoreES11_S11_EEEEENS4_13SM90_TMA_LOADENS4_14ComposedLayoutINS4_7SwizzleILi2ELi4ELi3EEENS4_18smem_ptr_flag_bitsILi8EEENSX_INS5_IJSE_NSA_ILi8EEEEEENS5_IJSB_SE_EEEEEEEvNS4_8identityES14_NS15_INS16_ILi3ELi4ELi3EEES19_NSX_INS5_IJSF_S1A_EEENS5_IJSB_SF_EEEEEEEvS1F_EENS_8epilogue10collective18CollectiveEpilogueINS1M_23Sm100TmaWarpSpecializedILi2ELi2ELi32ELb0ELb0EEEJSH_NS5_IJNSX_ISE_SB_EES1R_EEESI_NS5_IJlSB_lEEESI_S1T_NS1M_6fusion15FusionCallbacksIS1Q_NS1U_17LinearCombinationISI_fSI_fLNS_15FloatRoundStyleE2EEESH_S1S_JEEENS4_5SM1004TMEM4LOAD26SM100_TMEM_LOAD_16dp32b32xES14_NS15_IS17_S19_NSX_INS5_IJS1A_SE_EEENS5_IJSE_SB_EEEEEEENS4_39AutoVectorizingCopyWithAssumedAlignmentILi128EEENS4_14SM90_TMA_STOREES27_S29_S29_EEEvvEEEEvNT_6ParamsE:
        .type           _ZN7cutlass13device_kernelINS_4gemm6kernel13GemmUniversalIN4cute5tupleIJiiiiEEENS1_10collective13CollectiveMmaINS1_35MainloopSm100TmaUmmaWarpSpecializedILi34ELi2ELi4ENS5_IJNS4_1CILi1EEESB_SB_EEEEENS5_IJNSA_ILi64EEENSA_ILi128EEENSA_ILi32EEEEEENS_12float_e4m3_tENS5_IJSB_llEEENS_12float_e5m2_tESJ_NS4_8TiledMMAINS4_8MMA_AtomIJNS4_10MMA_TraitsINS4_19SM100_MMA_F8F6F4_SSEJSI_SK_fSE_SF_NS4_17integral_constantINS4_4UMMA5MajorELSR_1EEESS_NSP_INSQ_7ScaleInELST_0EEESU_EEEEEENS4_6LayoutISC_NS5_IJNSA_ILi0EEESY_SY_EEEEENS5_IJNS4_10UnderscoreES11_S11_EEEEENS4_13SM90_TMA_LOADENS4_14ComposedLayoutINS4_7SwizzleILi2ELi4ELi3EEENS4_18smem_ptr_flag_bitsILi8EEENSX_INS5_IJSE_NSA_ILi8EEEEEENS5_IJSB_SE_EEEEEEEvNS4_8identityES14_NS15_INS16_ILi3ELi4ELi3EEES19_NSX_INS5_IJSF_S1A_EEENS5_IJSB_SF_EEEEEEEvS1F_EENS_8epilogue10collective18CollectiveEpilogueINS1M_23Sm100TmaWarpSpecializedILi2ELi2ELi32ELb0ELb0EEEJSH_NS5_IJNSX_ISE_SB_EES1R_EEESI_NS5_IJlSB_lEEESI_S1T_NS1M_6fusion15FusionCallbacksIS1Q_NS1U_17LinearCombinationISI_fSI_fLNS_15FloatRoundStyleE2EEESH_S1S_JEEENS4_5SM1004TMEM4LOAD26SM100_TMEM_LOAD_16dp32b32xES14_NS15_IS17_S19_NSX_INS5_IJS1A_SE_EEENS5_IJSE_SB_EEEEEEENS4_39AutoVectorizingCopyWithAssumedAlignmentILi128EEENS4_14SM90_TMA_STOREES27_S29_S29_EEEvvEEEEvNT_6ParamsE,@function
        .size           _ZN7cutlass13device_kernelINS_4gemm6kernel13GemmUniversalIN4cute5tupleIJiiiiEEENS1_10collective13CollectiveMmaINS1_35MainloopSm100TmaUmmaWarpSpecializedILi34ELi2ELi4ENS5_IJNS4_1CILi1EEESB_SB_EEEEENS5_IJNSA_ILi64EEENSA_ILi128EEENSA_ILi32EEEEEENS_12float_e4m3_tENS5_IJSB_llEEENS_12float_e5m2_tESJ_NS4_8TiledMMAINS4_8MMA_AtomIJNS4_10MMA_TraitsINS4_19SM100_MMA_F8F6F4_SSEJSI_SK_fSE_SF_NS4_17integral_constantINS4_4UMMA5MajorELSR_1EEESS_NSP_INSQ_7ScaleInELST_0EEESU_EEEEEENS4_6LayoutISC_NS5_IJNSA_ILi0EEESY_SY_EEEEENS5_IJNS4_10UnderscoreES11_S11_EEEEENS4_13SM90_TMA_LOADENS4_14ComposedLayoutINS4_7SwizzleILi2ELi4ELi3EEENS4_18smem_ptr_flag_bitsILi8EEENSX_INS5_IJSE_NSA_ILi8EEEEEENS5_IJSB_SE_EEEEEEEvNS4_8identityES14_NS15_INS16_ILi3ELi4ELi3EEES19_NSX_INS5_IJSF_S1A_EEENS5_IJSB_SF_EEEEEEEvS1F_EENS_8epilogue10collective18CollectiveEpilogueINS1M_23Sm100TmaWarpSpecializedILi2ELi2ELi32ELb0ELb0EEEJSH_NS5_IJNSX_ISE_SB_EES1R_EEESI_NS5_IJlSB_lEEESI_S1T_NS1M_6fusion15FusionCallbacksIS1Q_NS1U_17LinearCombinationISI_fSI_fLNS_15FloatRoundStyleE2EEESH_S1S_JEEENS4_5SM1004TMEM4LOAD26SM100_TMEM_LOAD_16dp32b32xES14_NS15_IS17_S19_NSX_INS5_IJS1A_SE_EEENS5_IJSE_SB_EEEEEEENS4_39AutoVectorizingCopyWithAssumedAlignmentILi128EEENS4_14SM90_TMA_STOREES27_S29_S29_EEEvvEEEEvNT_6ParamsE,(.L_x_233 - _ZN7cutlass13device_kernelINS_4gemm6kernel13GemmUniversalIN4cute5tupleIJiiiiEEENS1_10collective13CollectiveMmaINS1_35MainloopSm100TmaUmmaWarpSpecializedILi34ELi2ELi4ENS5_IJNS4_1CILi1EEESB_SB_EEEEENS5_IJNSA_ILi64EEENSA_ILi128EEENSA_ILi32EEEEEENS_12float_e4m3_tENS5_IJSB_llEEENS_12float_e5m2_tESJ_NS4_8TiledMMAINS4_8MMA_AtomIJNS4_10MMA_TraitsINS4_19SM100_MMA_F8F6F4_SSEJSI_SK_fSE_SF_NS4_17integral_constantINS4_4UMMA5MajorELSR_1EEESS_NSP_INSQ_7ScaleInELST_0EEESU_EEEEEENS4_6LayoutISC_NS5_IJNSA_ILi0EEESY_SY_EEEEENS5_IJNS4_10UnderscoreES11_S11_EEEEENS4_13SM90_TMA_LOADENS4_14ComposedLayoutINS4_7SwizzleILi2ELi4ELi3EEENS4_18smem_ptr_flag_bitsILi8EEENSX_INS5_IJSE_NSA_ILi8EEEEEENS5_IJSB_SE_EEEEEEEvNS4_8identityES14_NS15_INS16_ILi3ELi4ELi3EEES19_NSX_INS5_IJSF_S1A_EEENS5_IJSB_SF_EEEEEEEvS1F_EENS_8epilogue10collective18CollectiveEpilogueINS1M_23Sm100TmaWarpSpecializedILi2ELi2ELi32ELb0ELb0EEEJSH_NS5_IJNSX_ISE_SB_EES1R_EEESI_NS5_IJlSB_lEEESI_S1T_NS1M_6fusion15FusionCallbacksIS1Q_NS1U_17LinearCombinationISI_fSI_fLNS_15FloatRoundStyleE2EEESH_S1S_JEEENS4_5SM1004TMEM4LOAD26SM100_TMEM_LOAD_16dp32b32xES14_NS15_IS17_S19_NSX_INS5_IJS1A_SE_EEENS5_IJSE_SB_EEEEEEENS4_39AutoVectorizingCopyWithAssumedAlignmentILi128EEENS4_14SM90_TMA_STOREES27_S29_S29_EEEvvEEEEvNT_6ParamsE)
        .other          _ZN7cutlass13device_kernelINS_4gemm6kernel13GemmUniversalIN4cute5tupleIJiiiiEEENS1_10collective13CollectiveMmaINS1_35MainloopSm100TmaUmmaWarpSpecializedILi34ELi2ELi4ENS5_IJNS4_1CILi1EEESB_SB_EEEEENS5_IJNSA_ILi64EEENSA_ILi128EEENSA_ILi32EEEEEENS_12float_e4m3_tENS5_IJSB_llEEENS_12float_e5m2_tESJ_NS4_8TiledMMAINS4_8MMA_AtomIJNS4_10MMA_TraitsINS4_19SM100_MMA_F8F6F4_SSEJSI_SK_fSE_SF_NS4_17integral_constantINS4_4UMMA5MajorELSR_1EEESS_NSP_INSQ_7ScaleInELST_0EEESU_EEEEEENS4_6LayoutISC_NS5_IJNSA_ILi0EEESY_SY_EEEEENS5_IJNS4_10UnderscoreES11_S11_EEEEENS4_13SM90_TMA_LOADENS4_14ComposedLayoutINS4_7SwizzleILi2ELi4ELi3EEENS4_18smem_ptr_flag_bitsILi8EEENSX_INS5_IJSE_NSA_ILi8EEEEEENS5_IJSB_SE_EEEEEEEvNS4_8identityES14_NS15_INS16_ILi3ELi4ELi3EEES19_NSX_INS5_IJSF_S1A_EEENS5_IJSB_SF_EEEEEEEvS1F_EENS_8epilogue10collective18CollectiveEpilogueINS1M_23Sm100TmaWarpSpecializedILi2ELi2ELi32ELb0ELb0EEEJSH_NS5_IJNSX_ISE_SB_EES1R_EEESI_NS5_IJlSB_lEEESI_S1T_NS1M_6fusion15FusionCallbacksIS1Q_NS1U_17LinearCombinationISI_fSI_fLNS_15FloatRoundStyleE2EEESH_S1S_JEEENS4_5SM1004TMEM4LOAD26SM100_TMEM_LOAD_16dp32b32xES14_NS15_IS17_S19_NSX_INS5_IJS1A_SE_EEENS5_IJSE_SB_EEEEEEENS4_39AutoVectorizingCopyWithAssumedAlignmentILi128EEENS4_14SM90_TMA_STOREES27_S29_S29_EEEvvEEEEvNT_6ParamsE,@"STO_CUDA_ENTRY STV_DEFAULT"
_ZN7cutlass13device_kernelINS_4gemm6kernel13GemmUniversalIN4cute5tupleIJiiiiEEENS1_10collective13CollectiveMmaINS1_35MainloopSm100TmaUmmaWarpSpecializedILi34ELi2ELi4ENS5_IJNS4_1CILi1EEESB_SB_EEEEENS5_IJNSA_ILi64EEENSA_ILi128EEENSA_ILi32EEEEEENS_12float_e4m3_tENS5_IJSB_llEEENS_12float_e5m2_tESJ_NS4_8TiledMMAINS4_8MMA_AtomIJNS4_10MMA_TraitsINS4_19SM100_MMA_F8F6F4_SSEJSI_SK_fSE_SF_NS4_17integral_constantINS4_4UMMA5MajorELSR_1EEESS_NSP_INSQ_7ScaleInELST_0EEESU_EEEEEENS4_6LayoutISC_NS5_IJNSA_ILi0EEESY_SY_EEEEENS5_IJNS4_10UnderscoreES11_S11_EEEEENS4_13SM90_TMA_LOADENS4_14ComposedLayoutINS4_7SwizzleILi2ELi4ELi3EEENS4_18smem_ptr_flag_bitsILi8EEENSX_INS5_IJSE_NSA_ILi8EEEEEENS5_IJSB_SE_EEEEEEEvNS4_8identityES14_NS15_INS16_ILi3ELi4ELi3EEES19_NSX_INS5_IJSF_S1A_EEENS5_IJSB_SF_EEEEEEEvS1F_EENS_8epilogue10collective18CollectiveEpilogueINS1M_23Sm100TmaWarpSpecializedILi2ELi2ELi32ELb0ELb0EEEJSH_NS5_IJNSX_ISE_SB_EES1R_EEESI_NS5_IJlSB_lEEESI_S1T_NS1M_6fusion15FusionCallbacksIS1Q_NS1U_17LinearCombinationISI_fSI_fLNS_15FloatRoundStyleE2EEESH_S1S_JEEENS4_5SM1004TMEM4LOAD26SM100_TMEM_LOAD_16dp32b32xES14_NS15_IS17_S19_NSX_INS5_IJS1A_SE_EEENS5_IJSE_SB_EEEEEEENS4_39AutoVectorizingCopyWithAssumedAlignmentILi128EEENS4_14SM90_TMA_STOREES27_S29_S29_EEEvvEEEEvNT_6ParamsE:
[----:B------:R-:W1:Y:S01]  /*0000*/  LDC R1, c[0x0][0x37c] ;  /* 0x0000df00ff017b82 */ /* 0x000e620000000800 */
[----:B------:R-:W2:Y:S01]  /*0010*/  S2R R108, SR_TID.X ;  /* 0x00000000006c7919 */ /* 0x000ea20000002100 */
[----:B------:R-:W3:Y:S01]  /*0020*/  LDCU.64 UR4, c[0x0][0x890] ;  /* 0x00011200ff0477ac */ /* 0x000ee20008000a00 */
[----:B------:R-:W-:Y:S02]  /*0030*/  PRMT R95, RZ, 0x7610, R95 ;  /* 0x00007610ff5f7816 */ /* 0x000fe4000000005f */
[----:B------:R-:W-:Y:S01]  /*0040*/  ELECT P5, URZ, PT ;  /* 0x0000000000ff782f */ /* 0x000fe200038a0000 */
[----:B------:R-:W4:Y:S01]  /*0050*/  LDCU.64 UR46, c[0x0][0x358] ;  /* 0x00006b00ff2e77ac */ /* 0x000f220008000a00 */
[----:B---3--:R-:W-:-:S04]  /*0060*/  UISETP.NE.U32.AND UP0, UPT, UR4, URZ, UPT ;  /* 0x000000ff0400728c */ /* 0x008fc8000bf05070 */
[----:B------:R-:W-:Y:S01]  /*0070*/  UISETP.NE.AND.EX UP0, UPT, UR5, URZ, UPT, UP0 ;  /* 0x000000ff0500728c */ /* 0x000fe2000bf05300 */
[----:B--2---:R-:W-:-:S05]  /*0080*/  SHF.R.U32.HI R101, RZ, 0x5, R108 ;  /* 0x00000005ff657819 */ /* 0x004fca000001166c */
[----:B------:R-:W2:Y:S02]  /*0090*/  SHFL.IDX PT, R0, R101, RZ, 0x1f ;  /* 0x00001fff65007589 */ /* 0x000ea400000e0000 */
[----:B--2---:R-:W-:Y:S01]  /*00a0*/  R2UR UR8, R0 ;  /* 0x00000000000872ca */ /* 0x004fe200000e0000 */
[----:B-1--4-:R-:W-:-:S14]  /*00b0*/  BRA.U UP0, `(.L_x_0) ;  /* 0x00000001002c7547 */ /* 0x012fdc000b800000 */
[----:B------:R-:W1:Y:S02]  /*00c0*/  LDCU.64 UR6, c[0x0][0x888] ;  /* 0x00011100ff0677ac */ /* 0x000e640008000a00 */
[----:B-1----:R-:W-:-:S04]  /*00d0*/  UISETP.NE.U32.AND UP0, UPT, UR6, URZ, UPT ;  /* 0x000000ff0600728c */ /* 0x002fc8000bf05070 */
[----:B------:R-:W-:-:S09]  /*00e0*/  UISETP.NE.AND.EX UP0, UPT, UR7, URZ, UPT, UP0 ;  /* 0x000000ff0700728c */ /* 0x000fd2000bf05300 */
[----:B------:R-:W-:Y:S05]  /*00f0*/  BRA.U !UP0, `(.L_x_1) ;  /* 0x0000000108107547 */ /* 0x000fea000b800000 */
[----:B------:R-:W1:Y:S02]  /*0100*/  LDC.64 R2, c[0x0][0x888] ;  /* 0x00022200ff027b82 */ /* 0x000e640000000a00 */
[----:B-1----:R1:W5:Y:S01]  /*0110*/  LDG.E R49, desc[UR46][R2.64] ;  /* 0x0000002e02317981 */ /* 0x002362000c1e1900 */
[----:B------:R-:W-:Y:S01]  /*0120*/  HFMA2 R95, -RZ, RZ, 0, 5.9604644775390625e-08 ;  /* 0x00000001ff5f7431 */ /* 0x000fe200000001ff */
[----:B------:R-:W-:Y:S05]  /*0130*/  BRA `(.L_x_0) ;  /* 0x00000000000c7947 */ /* 0x000fea0003800000 */
.L_x_1:
[----:B------:R-:W1:Y:S01]  /*0140*/  LDCU UR6, c[0x0][0x880] ;  /* 0x00011000ff0677ac */ /* 0x000e620008000800 */
[----:B------:R-:W-:Y:S01]  /*0150*/  HFMA2 R95, -RZ, RZ, 0, 5.9604644775390625e-08 ;  /* 0x00000001ff5f7431 */ /* 0x000fe200000001ff */
[----:B-1----:R-:W-:-:S07]  /*0160*/  MOV R49, UR6 ;  /* 0x0000000600317c02 */ /* 0x002fce0008000f00 */
.L_x_0:
[----:B------:R-:W2:Y:S02]  /*0170*/  LDCU.64 UR6, c[0x0][0x8b0] ;  /* 0x00011600ff0677ac */ /* 0x000ea40008000a00 */
[----:B--2---:R-:W-:-:S04]  /*0180*/  UISETP.NE.U32.AND UP0, UPT, UR6, URZ, UPT ;  /* 0x000000ff0600728c */ /* 0x004fc8000bf05070 */
[----:B------:R-:W-:-:S09]  /*0190*/  UISETP.NE.AND.EX UP0, UPT, UR7, URZ, UPT, UP0 ;  /* 0x000000ff0700728c */ /* 0x000fd2000bf05300 */
[----:B------:R-:W-:Y:S05]  /*01a0*/  BRA.U UP0, `(.L_x_2) ;  /* 0x0000000100247547 */ /* 0x000fea000b800000 */
[----:B------:R-:W2:Y:S02]  /*01b0*/  LDCU.64 UR6, c[0x0][0x8a8] ;  /* 0x00011500ff0677ac */ /* 0x000ea40008000a00 */
[----:B--2---:R-:W-:-:S04]  /*01c0*/  UISETP.NE.U32.AND UP0, UPT, UR6, URZ, UPT ;  /* 0x000000ff0600728c */ /* 0x004fc8000bf05070 */
[----:B------:R-:W-:-:S09]  /*01d0*/  UISETP.NE.AND.EX UP0, UPT, UR7, URZ, UPT, UP0 ;  /* 0x000000ff0700728c */ /* 0x000fd2000bf05300 */
[----:B------:R-:W-:Y:S05]  /*01e0*/  BRA.U !UP0, `(.L_x_3) ;  /* 0x00000001080c7547 */ /* 0x000fea000b800000 */
[----:B-1----:R-:W1:Y:S02]  /*01f0*/  LDC.64 R2, c[0x0][0x8a8] ;  /* 0x00022a00ff027b82 */ /* 0x002e640000000a00 */
[----:B-1----:R2:W5:Y:S01]  /*0200*/  LDG.E R47, desc[UR46][R2.64] ;  /* 0x0000002e022f7981 */ /* 0x002562000c1e1900 */
[----:B------:R-:W-:Y:S05]  /*0210*/  BRA `(.L_x_2) ;  /* 0x0000000000087947 */ /* 0x000fea0003800000 */
.L_x_3:
[----:B------:R-:W2:Y:S02]  /*0220*/  LDCU UR6, c[0x0][0x8a0] ;  /* 0x00011400ff0677ac */ /* 0x000ea40008000800 */
[----:B--2---:R-:W-:Y:S02]  /*0230*/  MOV R47, UR6 ;  /* 0x00000006002f7c02 */ /* 0x004fe40008000f00 */
.L_x_2:
[----:B------:R-:W-:Y:S01]  /*0240*/  IMAD.U32 R0, RZ, RZ, UR8 ;  /* 0x00000008ff007e24 */ /* 0x000fe2000f8e00ff */
[----:B------:R-:W-:Y:S04]  /*0250*/  BSSY.RECONVERGENT B0, `(.L_x_4) ;  /* 0x000000c000007945 */ /* 0x000fe80003800200 */
[C---:B------:R-:W-:Y:S02]  /*0260*/  ISETP.NE.OR P1, PT, R0.reuse, 0x1, !P5 ;  /* 0x000000010000780c */ /* 0x040fe40006f25670 */
[----:B------:R-:W-:-:S11]  /*0270*/  ISETP.NE.OR P0, PT, R0, 0x3, !P5 ;  /* 0x000000030000780c */ /* 0x000fd60006f05670 */
[----:B------:R-:W-:Y:S05]  /*0280*/  @P1 BRA `(.L_x_5) ;  /* 0x0000000000201947 */ /* 0x000fea0003800000 */
[----:B------:R-:W3:Y:S02]  /*0290*/  LDCU.64 UR6, c[0x0][0x348] ;  /* 0x00006900ff0677ac */ /* 0x000ee40008000a00 */
[----:B---3--:R-:W-:Y:S02]  /*02a0*/  UIADD3 UR10, UP1, UPT, UR6, 0x80, URZ ;  /* 0x00000080060a7890 */ /* 0x008fe4000ff3e0ff */
[----:B------:R-:W-:Y:S02]  /*02b0*/  UIADD3 UR6, UP0, UPT, UR6, 0x180, URZ ;  /* 0x0000018006067890 */ /* 0x000fe4000ff1e0ff */
[----:B------:R-:W-:Y:S02]  /*02c0*/  UIADD3.X UR11, UPT, UPT, URZ, UR7, URZ, UP1, !UPT ;  /* 0x00000007ff0b7290 */ /* 0x000fe40008ffe4ff */
[----:B------:R-:W-:-:S07]  /*02d0*/  UIADD3.X UR7, UPT, UPT, URZ, UR7, URZ, UP0, !UPT ;  /* 0x00000007ff077290 */ /* 0x000fce00087fe4ff */
[----:B------:R3:W-:Y:S02]  /*02e0*/  UTMACCTL.PF [UR10] ;  /* 0x000000000a0079b9 */ /* 0x0007e40008040000 */
[----:B------:R3:W-:Y:S02]  /*02f0*/  UTMACCTL.PF [UR6] ;  /* 0x00000000060079b9 */ /* 0x0007e40008040000 */
[----:B---3--:R-:W-:Y:S01]  /*0300*/  NOP ;  /* 0x0000000000007918 */ /* 0x008fe20000000000 */
.L_x_5:
[----:B------:R-:W-:Y:S05]  /*0310*/  BSYNC.RECONVERGENT B0 ;  /* 0x0000000000007941 */ /* 0x000fea0003800200 */
.L_x_4:
[----:B------:R-:W-:Y:S04]  /*0320*/  BSSY.RECONVERGENT B0, `(.L_x_6) ;  /* 0x000000a000007945 */ /* 0x000fe80003800200 */
        /* <DEDUP_REMOVED lines=9> */
.L_x_7:
[----:B------:R-:W-:Y:S05]  /*03c0*/  BSYNC.RECONVERGENT B0 ;  /* 0x0000000000007941 */ /* 0x000fea0003800200 */
.L_x_6:
[----:B------:R-:W3:Y:S01]  /*03d0*/  LDCU.64 UR6, c[0x0][0x888] ;  /* 0x00011100ff0677ac */ /* 0x000ee20008000a00 */
[----:B------:R-:W-:Y:S02]  /*03e0*/  UISETP.EQ.U32.AND UP1, UPT, UR4, URZ, UPT ;  /* 0x000000ff0400728c */ /* 0x000fe4000bf22070 */
[----:B------:R-:W-:Y:S02]  /*03f0*/  UPLOP3.LUT UP2, UPT, UPT, UPT, UPT, 0x80, 0x8 ;  /* 0x000000000008789c */ /* 0x000fe40003f4f070 */
[----:B---3--:R-:W-:-:S04]  /*0400*/  UISETP.NE.U32.AND UP0, UPT, UR6, URZ, UPT ;  /* 0x000000ff0600728c */ /* 0x008fc8000bf05070 */
[----:B------:R-:W-:-:S04]  /*0410*/  UISETP.NE.AND.EX UP0, UPT, UR7, URZ, UPT, UP0 ;  /* 0x000000ff0700728c */ /* 0x000fc8000bf05300 */
[----:B------:R-:W-:-:S04]  /*0420*/  UISETP.EQ.OR.EX UP3, UPT, UR5, URZ, !UP0, UP1 ;  /* 0x000000ff0500728c */ /* 0x000fc8000c762710 */
[----:B------:R-:W-:-:S05]  /*0430*/  UP2UR UR50, UPR, URZ, 0x8 ;  /* 0x00000008ff327883 */ /* 0x000fca0008000000 */
[----:B------:R-:W-:Y:S07]  /*0440*/  BRA.U !UP3, `(.L_x_8) ;  /* 0x000000010b207547 */ /* 0x000fee000b800000 */
[----:B------:R-:W-:Y:S01]  /*0450*/  UISETP.NE.U32.AND UP2, UPT, UR4, URZ, UPT ;  /* 0x000000ff0400728c */ /* 0x000fe2000bf45070 */
[----:B-----5:R-:W-:Y:S01]  /*0460*/  FSETP.NEU.AND P0, PT, R49, RZ, PT ;  /* 0x000000ff3100720b */ /* 0x020fe20003f0d000 */
[----:B------:R-:W-:Y:S02]  /*0470*/  USEL UR4, URZ, 0xffffffff, UP0 ;  /* 0xffffffffff047887 */ /* 0x000fe40008000000 */
[----:B------:R-:W-:-:S10]  /*0480*/  UISETP.NE.AND.EX UP2, UPT, UR5, URZ, UPT, UP2 ;  /* 0x000000ff0500728c */ /* 0x000fd4000bf45320 */
[----:B------:R-:W-:Y:S01]  /*0490*/  VOTEU.ANY UP1, P0 ;  /* 0x0000000000ff7886 */ /* 0x000fe20000020100 */
[----:B------:R-:W-:-:S04]  /*04a0*/  @!UP2 USEL UR4, URZ, 0xffffffff, UP1 ;  /* 0xffffffffff04a887 */ /* 0x000fc80008800000 */
[----:B------:R-:W-:-:S04]  /*04b0*/  ULOP3.LUT UR4, UR4, 0x1, URZ, 0xc0, !UPT ;  /* 0x0000000104047892 */ /* 0x000fc8000f8ec0ff */
[----:B------:R-:W-:-:S11]  /*04c0*/  UISETP.NE.U32.AND UP2, UPT, UR4, 0x1, UPT ;  /* 0x000000010400788c */ /* 0x000fd6000bf45070 */
.L_x_8:
[----:B-12---:R-:W1:Y:S01]  /*04d0*/  SHFL.IDX PT, R2, R101, RZ, 0x1f ;  /* 0x00001fff65027589 */ /* 0x006e6200000e0000 */
[----:B------:R-:W-:-:S04]  /*04e0*/  UISETP.NE.AND UP1, UPT, UR8, 0x2, UPT ;  /* 0x000000020800788c */ /* 0x000fc8000bf25270 */
[----:B------:R-:W-:Y:S01]  /*04f0*/  USEL UR6, URZ, 0x1, UP1 ;  /* 0x00000001ff067887 */ /* 0x000fe20008800000 */
[----:B-1----:R-:W-:-:S13]  /*0500*/  ISETP.NE.AND P0, PT, R2, RZ, PT ;  /* 0x000000ff0200720c */ /* 0x002fda0003f05270 */
[----:B------:R-:W-:Y:S05]  /*0510*/  @P0 BRA `(.L_x_9) ;  /* 0x0000000400440947 */ /* 0x000fea0003800000 */
[----:B------:R-:W-:Y:S01]  /*0520*/  ELECT P0, URZ, PT ;  /* 0x0000000000ff782f */ /* 0x000fe20003800000 */
[----:B------:R-:W-:-:S12]  /*0530*/  BSSY.RECONVERGENT B0, `(.L_x_9) ;  /* 0x000004f000007945 */ /* 0x000fd80003800200 */
[----:B------:R-:W-:Y:S05]  /*0540*/  @!P0 BRA `(.L_x_10) ;  /* 0x0000000400348947 */ /* 0x000fea0003800000 */
[----:B------:R-:W1:Y:S01]  /*0550*/  S2UR UR5, SR_CgaCtaId ;  /* 0x00000000000579c3 */ /* 0x000e620000008800 */
[----:B------:R-:W-:Y:S01]  /*0560*/  UMOV UR7, 0x400 ;  /* 0x0000040000077882 */ /* 0x000fe20000000000 */
[----:B------:R-:W-:Y:S02]  /*0570*/  UMOV UR4, 0x1 ;  /* 0x0000000100047882 */ /* 0x000fe40000000000 */
[----:B------:R-:W-:-:S04]  /*0580*/  UIADD3 UR10, UPT, UPT, -UR4, 0x100000, URZ ;  /* 0x00100000040a7890 */ /* 0x000fc8000fffe1ff */
[----:B------:R-:W-:Y:S02]  /*0590*/  USHF.L.U32 UR11, UR10, 0xb, URZ ;  /* 0x0000000b0a0b7899 */ /* 0x000fe400080006ff */
[----:B------:R-:W-:Y:S02]  /*05a0*/  USHF.L.U32 UR10, UR10, 0x1, URZ ;  /* 0x000000010a0a7899 */ /* 0x000fe400080006ff */
[----:B-1----:R-:W-:Y:S01]  /*05b0*/  ULEA UR5, UR5, UR7, 0x18 ;  /* 0x0000000705057291 */ /* 0x002fe2000f8ec0ff */
[----:B------:R-:W1:Y:S11]  /*05c0*/  FENCE.VIEW.ASYNC.S ;  /* 0x00000000000073c6 */ /* 0x000e760000000000 */
[----:B-1----:R1:W2:Y:S01]  /*05d0*/  SYNCS.EXCH.64 URZ, [UR5], UR10 ;  /* 0x0000000a05ff75b2 */ /* 0x0022a20008000100 */
[----:B------:R1:W3:Y:S01]  /*05e0*/  SYNCS.EXCH.64 URZ, [UR5+0x110], UR10 ;  /* 0x0001100a05ff75b2 */ /* 0x0002e20008000100 */
[----:B------:R1:W4:Y:S01]  /*05f0*/  SYNCS.EXCH.64 URZ, [UR5+0x8], UR10 ;  /* 0x0000080a05ff75b2 */ /* 0x0003220008000100 */
[----:B------:R1:W1:Y:S01]  /*0600*/  SYNCS.EXCH.64 URZ, [UR5+0x118], UR10 ;  /* 0x0001180a05ff75b2 */ /* 0x0002620008000100 */
        /* <DEDUP_REMOVED lines=64> */
[----:B--234-:R-:W-:Y:S01]  /*0a10*/  NOP ;  /* 0x0000000000007918 */ /* 0x01cfe20000000000 */
.L_x_10:
[----:B-1----:R-:W-:Y:S05]  /*0a20*/  BSYNC.RECONVERGENT B0 ;  /* 0x0000000000007941 */ /* 0x002fea0003800200 */
.L_x_9:
[----:B------:R-:W1:Y:S01]  /*0a30*/  SHFL.IDX PT, R2, R101, RZ, 0x1f ;  /* 0x00001fff65027589 */ /* 0x000e6200000e0000 */
[----:B------:R-:W-:Y:S01]  /*0a40*/  NOP ;  /* 0x0000000000007918 */ /* 0x000fe20000000000 */
[----:B-1----:R-:W-:-:S13]  /*0a50*/  ISETP.NE.AND P0, PT, R2, 0x1, PT ;  /* 0x000000010200780c */ /* 0x002fda0003f05270 */
[----:B------:R-:W-:Y:S05]  /*0a60*/  @P0 BRA `(.L_x_11) ;  /* 0x0000000000480947 */ /* 0x000fea0003800000 */
[----:B------:R-:W1:Y:S01]  /*0a70*/  S2UR UR7, SR_CgaCtaId ;  /* 0x00000000000779c3 */ /* 0x000e620000008800 */
[----:B------:R-:W-:Y:S01]  /*0a80*/  UMOV UR9, 0x400 ;  /* 0x0000040000097882 */ /* 0x000fe20000000000 */
[----:B------:R-:W-:Y:S01]  /*0a90*/  UMOV UR5, 0x20 ;  /* 0x0000002000057882 */ /* 0x000fe20000000000 */
[----:B------:R-:W-:Y:S01]  /*0aa0*/  UMOV UR4, 0x80 ;  /* 0x0000008000047882 */ /* 0x000fe20000000000 */
[----:B------:R-:W-:-:S04]  /*0ab0*/  UIADD3 UR10, UPT, UPT, -UR5, 0x100000, URZ ;  /* 0x00100000050a7890 */ /* 0x000fc8000fffe1ff */
[----:B------:R-:W-:Y:S02]  /*0ac0*/  USHF.L.U32 UR11, UR10, 0xb, URZ ;  /* 0x0000000b0a0b7899 */ /* 0x000fe400080006ff */
[----:B------:R-:W-:Y:S02]  /*0ad0*/  USHF.L.U32 UR10, UR10, 0x1, URZ ;  /* 0x000000010a0a7899 */ /* 0x000fe400080006ff */
[----:B------:R-:W-:-:S04]  /*0ae0*/  UIADD3 UR4, UPT, UPT, -UR4, 0x100000, URZ ;  /* 0x0010000004047890 */ /* 0x000fc8000fffe1ff */
[----:B------:R-:W-:Y:S02]  /*0af0*/  USHF.L.U32 UR5, UR4, 0xb, URZ ;  /* 0x0000000b04057899 */ /* 0x000fe400080006ff */
[----:B------:R-:W-:Y:S01]  /*0b00*/  USHF.L.U32 UR4, UR4, 0x1, URZ ;  /* 0x0000000104047899 */ /* 0x000fe200080006ff */
[----:B------:R-:W-:Y:S01]  /*0b10*/  ELECT P0, URZ, PT ;  /* 0x0000000000ff782f */ /* 0x000fe20003800000 */
[----:B-1----:R-:W-:Y:S01]  /*0b20*/  ULEA UR7, UR7, UR9, 0x18 ;  /* 0x0000000907077291 */ /* 0x002fe2000f8ec0ff */
[----:B------:R-:W1:Y:S11]  /*0b30*/  FENCE.VIEW.ASYNC.S ;  /* 0x00000000000073c6 */ /* 0x000e760000000000 */
[----:B-1----:R1:W2:Y:S01]  /*0b40*/  SYNCS.EXCH.64 URZ, [UR7+0x220], UR10 ;  /* 0x0002200a07ff75b2 */ /* 0x0022a20008000100 */
[----:B------:R1:W3:Y:S01]  /*0b50*/  SYNCS.EXCH.64 URZ, [UR7+0x230], UR4 ;  /* 0x0002300407ff75b2 */ /* 0x0002e20008000100 */
[----:B------:R1:W4:Y:S01]  /*0b60*/  SYNCS.EXCH.64 URZ, [UR7+0x228], UR10 ;  /* 0x0002280a07ff75b2 */ /* 0x0003220008000100 */
[----:B------:R1:W1:Y:S01]  /*0b70*/  SYNCS.EXCH.64 URZ, [UR7+0x238], UR4 ;  /* 0x0002380407ff75b2 */ /* 0x0002620008000100 */
[----:B------:R-:W-:Y:S01]  /*0b80*/  NOP ;  /* 0x0000000000007918 */ /* 0x000fe20000000000 */
.L_x_11:
[----:B------:R-:W2:Y:S01]  /*0b90*/  SHFL.IDX PT, R2, R101, RZ, 0x1f ;  /* 0x00001fff65027589 */ /* 0x000ea200000e0000 */
[----:B------:R-:W-:Y:S01]  /*0ba0*/  NOP ;  /* 0x0000000000007918 */ /* 0x000fe20000000000 */
[----:B--2---:R-:W-:-:S13]  /*0bb0*/  ISETP.NE.AND P0, PT, R2, 0x3, PT ;  /* 0x000000030200780c */ /* 0x004fda0003f05270 */
[----:B------:R-:W-:Y:S05]  /*0bc0*/  @P0 BRA `(.L_x_12) ;  /* 0x0000000000300947 */ /* 0x000fea0003800000 */
[----:B-1----:R-:W1:Y:S01]  /*0bd0*/  S2UR UR5, SR_CgaCtaId ;  /* 0x00000000000579c3 */ /* 0x002e620000008800 */
[----:B------:R-:W-:Y:S01]  /*0be0*/  UMOV UR7, 0x400 ;  /* 0x0000040000077882 */ /* 0x000fe20000000000 */
[----:B------:R-:W-:Y:S01]  /*0bf0*/  UMOV UR4, 0x20 ;  /* 0x0000002000047882 */ /* 0x000fe20000000000 */
[----:B------:R-:W-:Y:S01]  /*0c00*/  ELECT P0, URZ, PT ;  /* 0x0000000000ff782f */ /* 0x000fe20003800000 */
[----:B------:R-:W-:-:S04]  /*0c10*/  UIADD3 UR10, UPT, UPT, -UR4, 0x100000, URZ ;  /* 0x00100000040a7890 */ /* 0x000fc8000fffe1ff */
[----:B------:R-:W-:Y:S02]  /*0c20*/  USHF.L.U32 UR11, UR10, 0xb, URZ ;  /* 0x0000000b0a0b7899 */ /* 0x000fe400080006ff */
[----:B------:R-:W-:Y:S02]  /*0c30*/  USHF.L.U32 UR10, UR10, 0x1, URZ ;  /* 0x000000010a0a7899 */ /* 0x000fe400080006ff */
[----:B-1----:R-:W-:Y:S01]  /*0c40*/  ULEA UR5, UR5, UR7, 0x18 ;  /* 0x0000000705057291 */ /* 0x002fe2000f8ec0ff */
[----:B------:R-:W1:Y:S11]  /*0c50*/  FENCE.VIEW.ASYNC.S ;  /* 0x00000000000073c6 */ /* 0x000e760000000000 */
[----:B-1----:R2:W1:Y:S01]  /*0c60*/  SYNCS.EXCH.64 URZ, [UR5+0x240], UR10 ;  /* 0x0002400a05ff75b2 */ /* 0x0024620008000100 */
[----:B------:R2:W1:Y:S02]  /*0c70*/  SYNCS.EXCH.64 URZ, [UR5+0x248], UR10 ;  /* 0x0002480a05ff75b2 */ /* 0x0004640008000100 */
[----:B--2---:R-:W-:Y:S01]  /*0c80*/  NOP ;  /* 0x0000000000007918 */ /* 0x004fe20000000000 */
.L_x_12:
[----:B------:R-:W2:Y:S01]  /*0c90*/  SHFL.IDX PT, R2, R101, RZ, 0x1f ;  /* 0x00001fff65027589 */ /* 0x000ea200000e0000 */
[----:B------:R-:W-:Y:S01]  /*0ca0*/  NOP ;  /* 0x0000000000007918 */ /* 0x000fe20000000000 */
[----:B--2---:R-:W-:-:S13]  /*0cb0*/  ISETP.NE.AND P0, PT, R2, 0x4, PT ;  /* 0x000000040200780c */ /* 0x004fda0003f05270 */
[----:B------:R-:W-:Y:S05]  /*0cc0*/  @P0 BRA `(.L_x_13) ;  /* 0x00000000004c0947 */ /* 0x000fea0003800000 */
[----:B-1----:R-:W1:Y:S01]  /*0cd0*/  S2UR UR5, SR_CgaCtaId ;  /* 0x00000000000579c3 */ /* 0x002e620000008800 */
[----:B------:R-:W-:Y:S01]  /*0ce0*/  UMOV UR9, 0x100 ;  /* 0x0000010000097882 */ /* 0x000fe20000000000 */
[----:B------:R-:W-:Y:S01]  /*0cf0*/  UMOV UR7, 0x400 ;  /* 0x0000040000077882 */ /* 0x000fe20000000000 */
[----:B------:R-:W-:Y:S01]  /*0d00*/  USEL UR9, UR9, 0xe0, UP2 ;  /* 0x000000e009097887 */ /* 0x000fe20009000000 */
[----:B------:R-:W-:Y:S01]  /*0d10*/  UMOV UR4, 0x1 ;  /* 0x0000000100047882 */ /* 0x000fe20000000000 */
[----:B------:R-:W-:Y:S01]  /*0d20*/  ELECT P0, URZ, PT ;  /* 0x0000000000ff782f */ /* 0x000fe20003800000 */
[----:B------:R-:W-:-:S04]  /*0d30*/  UIADD3 UR10, UPT, UPT, -UR4, 0x100000, URZ ;  /* 0x00100000040a7890 */ /* 0x000fc8000fffe1ff */
[----:B------:R-:W-:Y:S02]  /*0d40*/  USHF.L.U32 UR11, UR10, 0xb, URZ ;  /* 0x0000000b0a0b7899 */ /* 0x000fe400080006ff */
[----:B------:R-:W-:Y:S02]  /*0d50*/  USHF.L.U32 UR10, UR10, 0x1, URZ ;  /* 0x000000010a0a7899 */ /* 0x000fe400080006ff */
[----:B------:R-:W-:-:S04]  /*0d60*/  UIADD3 UR12, UPT, UPT, -UR9, 0x100000, URZ ;  /* 0x00100000090c7890 */ /* 0x000fc8000fffe1ff */
[----:B------:R-:W-:Y:S02]  /*0d70*/  USHF.L.U32 UR13, UR12, 0xb, URZ ;  /* 0x0000000b0c0d7899 */ /* 0x000fe400080006ff */
[----:B------:R-:W-:Y:S02]  /*0d80*/  USHF.L.U32 UR12, UR12, 0x1, URZ ;  /* 0x000000010c0c7899 */ /* 0x000fe400080006ff */
[----:B-1----:R-:W-:Y:S01]  /*0d90*/  ULEA UR5, UR5, UR7, 0x18 ;  /* 0x0000000705057291 */ /* 0x002fe2000f8ec0ff */
[----:B------:R-:W1:Y:S11]  /*0da0*/  FENCE.VIEW.ASYNC.S ;  /* 0x00000000000073c6 */ /* 0x000e760000000000 */
[----:B-1----:R2:W1:Y:S01]  /*0db0*/  SYNCS.EXCH.64 URZ, [UR5+0x250], UR10 ;  /* 0x0002500a05ff75b2 */ /* 0x0024620008000100 */
[----:B------:R2:W1:Y:S01]  /*0dc0*/  SYNCS.EXCH.64 URZ, [UR5+0x260], UR12 ;  /* 0x0002600c05ff75b2 */ /* 0x0004620008000100 */
[----:B------:R2:W1:Y:S01]  /*0dd0*/  SYNCS.EXCH.64 URZ, [UR5+0x258], UR10 ;  /* 0x0002580a05ff75b2 */ /* 0x0004620008000100 */
[----:B------:R2:W1:Y:S02]  /*0de0*/  SYNCS.EXCH.64 URZ, [UR5+0x268], UR12 ;  /* 0x0002680c05ff75b2 */ /* 0x0004640008000100 */
[----:B--2---:R-:W-:Y:S01]  /*0df0*/  NOP ;  /* 0x0000000000007918 */ /* 0x004fe20000000000 */
.L_x_13:
[----:B------:R-:W2:Y:S01]  /*0e00*/  SHFL.IDX PT, R2, R101, RZ, 0x1f ;  /* 0x00001fff65027589 */ /* 0x000ea200000e0000 */
[----:B------:R-:W-:Y:S01]  /*0e10*/  NOP ;  /* 0x0000000000007918 */ /* 0x000fe20000000000 */
[----:B--2---:R-:W-:-:S13]  /*0e20*/  ISETP.NE.AND P0, PT, R2, 0x5, PT ;  /* 0x000000050200780c */ /* 0x004fda0003f05270 */
[----:B------:R-:W-:Y:S05]  /*0e30*/  @P0 BRA `(.L_x_14) ;  /* 0x0000000000580947 */ /* 0x000fea0003800000 */
[----:B-1----:R-:W1:Y:S01]  /*0e40*/  S2UR UR7, SR_CgaCtaId ;  /* 0x00000000000779c3 */ /* 0x002e620000008800 */
        /* <DEDUP_REMOVED lines=12> */
[----:B-1----:R2:W1:Y:S01]  /*0f10*/  SYNCS.EXCH.64 URZ, [UR7+0x270], UR10 ;  /* 0x0002700a07ff75b2 */ /* 0x0024620008000100 */
[----:B------:R2:W1:Y:S01]  /*0f20*/  SYNCS.EXCH.64 URZ, [UR7+0x290], UR4 ;  /* 0x0002900407ff75b2 */ /* 0x0004620008000100 */
[----:B------:R2:W1:Y:S01]  /*0f30*/  SYNCS.EXCH.64 URZ, [UR7+0x278], UR10 ;  /* 0x0002780a07ff75b2 */ /* 0x0004620008000100 */
[----:B------:R2:W1:Y:S01]  /*0f40*/  SYNCS.EXCH.64 URZ, [UR7+0x298], UR4 ;  /* 0x0002980407ff75b2 */ /* 0x0004620008000100 */
[----:B------:R2:W1:Y:S01]  /*0f50*/  SYNCS.EXCH.64 URZ, [UR7+0x280], UR10 ;  /* 0x0002800a07ff75b2 */ /* 0x0004620008000100 */
[----:B------:R2:W1:Y:S01]  /*0f60*/  SYNCS.EXCH.64 URZ, [UR7+0x2a0], UR4 ;  /* 0x0002a00407ff75b2 */ /* 0x0004620008000100 */
[----:B------:R2:W1:Y:S01]  /*0f70*/  SYNCS.EXCH.64 URZ, [UR7+0x288], UR10 ;  /* 0x0002880a07ff75b2 */ /* 0x0004620008000100 */
[----:B------:R2:W1:Y:S02]  /*0f80*/  SYNCS.EXCH.64 URZ, [UR7+0x2a8], UR4 ;  /* 0x0002a80407ff75b2 */ /* 0x0004640008000100 */
[----:B--2---:R-:W-:Y:S01]  /*0f90*/  NOP ;  /* 0x0000000000007918 */ /* 0x004fe20000000000 */
.L_x_14:
        /* <DEDUP_REMOVED lines=18> */
.L_x_15:
[----:B-1----:R-:W1:Y:S01]  /*10c0*/  S2UR UR5, SR_CTAID.X ;  /* 0x00000000000579c3 */ /* 0x002e620000002500 */
[----:B------:R-:W-:-:S05]  /*10d0*/  CS2R.32 R96, SR_CgaSize ;  /* 0x0000000000607805 */ /* 0x000fca0000008a00 */
[----:B------:R-:W-:-:S05]  /*10e0*/  IMAD R96, R96, -0xa0, RZ ;  /* 0xffffff6060607824 */ /* 0x000fca00078e02ff */
[----:B------:R-:W-:-:S14]  /*10f0*/  R2UR UR9, R96 ;  /* 0x00000000600972ca */ /* 0x000fdc00000e0000 */
[----:B------:R-:W2:Y:S01]  /*1100*/  LDCU UR9, c[0x0][UR9+0x2b0] ;  /* 0x00005600090977ac */ /* 0x000ea20008000800 */
[----:B------:R-:W-:Y:S01]  /*1110*/  NOP ;  /* 0x0000000000007918 */ /* 0x000fe20000000000 */
[----:B------:R-:W-:-:S05]  /*1120*/  CS2R.32 R96, SR_CgaSize ;  /* 0x0000000000607805 */ /* 0x000fca0000008a00 */
[----:B------:R-:W-:-:S05]  /*1130*/  IMAD R96, R96, -0xa0, RZ ;  /* 0xffffff6060607824 */ /* 0x000fca00078e02ff */
[----:B------:R-:W-:-:S14]  /*1140*/  R2UR UR7, R96 ;  /* 0x00000000600772ca */ /* 0x000fdc00000e0000 */
[----:B------:R-:W3:Y:S01]  /*1150*/  LDCU UR7, c[0x0][UR7+0x2b4] ;  /* 0x00005680070777ac */ /* 0x000ee20008000800 */
[----:B------:R-:W4:Y:S08]  /*1160*/  S2UR UR4, SR_CTAID.Y ;  /* 0x00000000000479c3 */ /* 0x000f300000002600 */
[----:B------:R-:W3:Y:S01]  /*1170*/  LDC R9, c[0x0][0xb24] ;  /* 0x0002c900ff097b82 */ /* 0x000ee20000000800 */
[----:B-1----:R-:W-:-:S02]  /*1180*/  I2FP.F32.U32 R4, UR5 ;  /* 0x0000000500047c45 */ /* 0x002fc40008201000 */
[----:B------:R-:W-:-:S05]  /*1190*/  CS2R.32 R5, SR_CgaSize ;  /* 0x0000000000057805 */ /* 0x000fca0000008a00 */
[----:B------:R-:W-:-:S06]  /*11a0*/  IMAD R5, R5, -0xa0, RZ ;  /* 0xffffff6005057824 */ /* 0x000fcc00078e02ff */
[----:B------:R-:W1:Y:S01]  /*11b0*/  LDC R5, c[0x0][R5+0x2a0] ;  /* 0x0000a80005057b82 */ /* 0x000e620000000800 */
[----:B------:R-:W-:Y:S01]  /*11c0*/  MOV R21, UR5 ;  /* 0x0000000500157c02 */ /* 0x000fe20008000f00 */
[----:B--2---:R-:W-:Y:S01]  /*11d0*/  FMUL R4, R4, UR9 ;  /* 0x0000000904047c20 */ /* 0x004fe20008400000 */
[----:B----4-:R-:W-:Y:S02]  /*11e0*/  I2FP.F32.U32 R2, UR4 ;  /* 0x0000000400027c45 */ /* 0x010fe40008201000 */
[----:B------:R-:W-:-:S05]  /*11f0*/  CS2R.32 R3, SR_CgaSize ;  /* 0x0000000000037805 */ /* 0x000fca0000008a00 */
[----:B------:R-:W-:-:S06]  /*1200*/  IMAD R3, R3, -0xa0, RZ ;  /* 0xffffff6003037824 */ /* 0x000fcc00078e02ff */
[----:B------:R-:W2:Y:S01]  /*1210*/  LDC R3, c[0x0][R3+0x2a4] ;  /* 0x0000a90003037b82 */ /* 0x000ea20000000800 */
[----:B------:R-:W4:Y:S01]  /*1220*/  F2I.U32.TRUNC.NTZ R96, R4 ;  /* 0x0000000400607305 */ /* 0x000f22000020f000 */
[----:B------:R-:W-:Y:S01]  /*1230*/  MOV R20, UR4 ;  /* 0x0000000400147c02 */ /* 0x000fe20008000f00 */
[----:B---3--:R-:W-:-:S05]  /*1240*/  FMUL R2, R2, UR7 ;  /* 0x0000000702027c20 */ /* 0x008fca0008400000 */
[----:B------:R-:W-:Y:S01]  /*1250*/  BAR.SYNC.DEFER_BLOCKING 0x0 ;  /* 0x0000000000007b1d */ /* 0x000fe20000010000 */
[----:B------:R-:W-:-:S05]  /*1260*/  ISETP.GE.AND P0, PT, R9, 0x1, PT ;  /* 0x000000010900780c */ /* 0x000fca0003f06270 */
[----:B------:R-:W3:Y:S02]  /*1270*/  F2I.U32.TRUNC.NTZ R94, R2 ;  /* 0x00000002005e7305 */ /* 0x000ee4000020f000 */
[----:B------:R-:W2:Y:S01]  /*1280*/  S2UR UR36, SR_CTAID.Z ;  /* 0x00000000002479c3 */ /* 0x000ea20000002700 */
[----:B----4-:R-:W-:-:S05]  /*1290*/  IADD3 R96, PT, PT, -R96, RZ, RZ ;  /* 0x000000ff60607210 */ /* 0x010fca0007ffe1ff */
[----:B-1----:R-:W-:Y:S01]  /*12a0*/  IMAD R96, R5, R96, UR5 ;  /* 0x0000000505607e24 */ /* 0x002fe2000f8e0260 */
[----:B---3--:R-:W-:-:S05]  /*12b0*/  IADD3 R94, PT, PT, -R94, RZ, RZ ;  /* 0x000000ff5e5e7210 */ /* 0x008fca0007ffe1ff */
[----:B--2---:R-:W-:Y:S01]  /*12c0*/  IMAD R94, R3, R94, UR4 ;  /* 0x00000004035e7e24 */ /* 0x004fe2000f8e025e */
[----:B------:R-:W-:Y:S06]  /*12d0*/  @!P0 BRA `(.L_x_16) ;  /* 0x0000000000b88947 */ /* 0x000fec0003800000 */
[----:B------:R-:W1:Y:S01]  /*12e0*/  LDC.64 R4, c[0x0][0xb18] ;  /* 0x0002c600ff047b82 */ /* 0x000e620000000a00 */
[----:B------:R-:W-:-:S07]  /*12f0*/  ISETP.NE.AND P0, PT, R9, 0x1, PT ;  /* 0x000000010900780c */ /* 0x000fce0003f05270 */
[----:B------:R-:W2:Y:S08]  /*1300*/  LDC R10, c[0x0][0xb0c] ;  /* 0x0002c300ff0a7b82 */ /* 0x000eb00000000800 */
[----:B------:R-:W3:Y:S08]  /*1310*/  LDC R11, c[0x0][0x370] ;  /* 0x0000dc00ff0b7b82 */ /* 0x000ef00000000800 */
[----:B------:R-:W4:Y:S01]  /*1320*/  LDC R12, c[0x0][0x374] ;  /* 0x0000dd00ff0c7b82 */ /* 0x000f220000000800 */
[----:B-1----:R-:W-:-:S07]  /*1330*/  ISETP.NE.AND P1, PT, R4, 0x1, PT ;  /* 0x000000010400780c */ /* 0x002fce0003f25270 */
[----:B------:R-:W3:Y:S01]  /*1340*/  LDC.64 R6, c[0x0][0xb10] ;  /* 0x0002c400ff067b82 */ /* 0x000ee20000000a00 */
[----:B--2---:R-:W-:-:S07]  /*1350*/  ISETP.NE.AND P2, PT, R10, 0x1, PT ;  /* 0x000000010a00780c */ /* 0x004fce0003f45270 */
[----:B------:R-:W1:Y:S08]  /*1360*/  LDC R8, c[0x0][0xb20] ;  /* 0x0002c800ff087b82 */ /* 0x000e700000000800 */
[----:B------:R-:W2:Y:S01]  /*1370*/  LDC.64 R2, c[0x0][0xb28] ;  /* 0x0002ca00ff027b82 */ /* 0x000ea20000000a00 */
[----:B----4-:R-:W-:-:S04]  /*1380*/  IMAD.HI.U32 R13, R12, R5, RZ ;  /* 0x000000050c0d7227 */ /* 0x010fc800078e00ff */
[----:B------:R-:W-:-:S04]  /*1390*/  IMAD.HI.U32 R5, R20, R5, RZ ;  /* 0x0000000514057227 */ /* 0x000fc800078e00ff */
[----:B---3--:R-:W-:-:S04]  /*13a0*/  IMAD.HI.U32 R14, R11, R6, RZ ;  /* 0x000000060b0e7227 */ /* 0x008fc800078e00ff */
[C---:B------:R-:W-:Y:S01]  /*13b0*/  IMAD.HI.U32 R16, R21.reuse, R6, RZ ;  /* 0x0000000615107227 */ /* 0x040fe200078e00ff */
[-C--:B------:R-:W-:Y:S02]  /*13c0*/  @P2 SHF.R.U32.HI R11, RZ, R7.reuse, R14 ;  /* 0x00000007ff0b2219 */ /* 0x080fe4000001160e */
[-C--:B-1----:R-:W-:Y:S02]  /*13d0*/  @P1 SHF.R.U32.HI R12, RZ, R8.reuse, R13 ;  /* 0x00000008ff0c1219 */ /* 0x082fe4000001160d */
[----:B------:R-:W-:Y:S02]  /*13e0*/  SHF.R.U32.HI R5, RZ, R8, R5 ;  /* 0x00000008ff057219 */ /* 0x000fe40000011605 */
[----:B------:R-:W-:Y:S02]  /*13f0*/  SHF.R.U32.HI R16, RZ, R7, R16 ;  /* 0x00000007ff107219 */ /* 0x000fe40000011610 */
[----:B------:R-:W-:Y:S01]  /*1400*/  SEL R5, R20, R5, !P1 ;  /* 0x0000000514057207 */ /* 0x000fe20004800000 */
[----:B--2---:R-:W-:Y:S01]  /*1410*/  IMAD.HI.U32 R14, R12, R2, RZ ;  /* 0x000000020c0e7227 */ /* 0x004fe200078e00ff */
[----:B------:R-:W-:-:S02]  /*1420*/  SEL R7, R21, R16, !P2 ;  /* 0x0000001015077207 */ /* 0x000fc40005000000 */
[----:B------:R-:W-:Y:S01]  /*1430*/  IADD3 R13, PT, PT, -R5, RZ, RZ ;  /* 0x000000ff050d7210 */ /* 0x000fe20007ffe1ff */
[----:B------:R-:W-:Y:S01]  /*1440*/  IMAD.HI.U32 R6, R11, R2, RZ ;  /* 0x000000020b067227 */ /* 0x000fe200078e00ff */
[----:B------:R-:W-:-:S03]  /*1450*/  @P0 SHF.R.U32.HI R12, RZ, R3, R14 ;  /* 0x00000003ff0c0219 */ /* 0x000fc6000001160e */
[----:B------:R-:W-:Y:S01]  /*1460*/  IMAD R13, R4, R13, R20 ;  /* 0x0000000d040d7224 */ /* 0x000fe200078e0214 */
[----:B------:R-:W-:Y:S01]  /*1470*/  @P0 SHF.R.U32.HI R11, RZ, R3, R6 ;  /* 0x00000003ff0b0219 */ /* 0x000fe20000011606 */
[----:B------:R-:W-:-:S04]  /*1480*/  IMAD R12, R12, R9, RZ ;  /* 0x000000090c0c7224 */ /* 0x000fc800078e02ff */
[----:B------:R-:W-:Y:S01]  /*1490*/  IMAD R6, R11, R9, RZ ;  /* 0x000000090b067224 */ /* 0x000fe200078e02ff */
[----:B------:R-:W-:-:S04]  /*14a0*/  ISETP.GE.AND P1, PT, R5, R12, PT ;  /* 0x0000000c0500720c */ /* 0x000fc80003f26270 */
[----:B------:R-:W-:Y:S01]  /*14b0*/  ISETP.GE.OR P1, PT, R7, R6, P1 ;  /* 0x000000060700720c */ /* 0x000fe20000f26670 */
[----:B------:R-:W-:-:S05]  /*14c0*/  IMAD.HI.U32 R6, R5, R2, RZ ;  /* 0x0000000205067227 */ /* 0x000fca00078e00ff */
[----:B------:R-:W-:-:S04]  /*14d0*/  SHF.R.U32.HI R6, RZ, R3, R6 ;  /* 0x00000003ff067219 */ /* 0x000fc80000011606 */
[----:B------:R-:W-:-:S03]  /*14e0*/  SEL R6, R5, R6, !P0 ;  /* 0x0000000605067207 */ /* 0x000fc60004000000 */
[----:B------:R-:W-:Y:S01]  /*14f0*/  @!P1 IMAD.HI.U32 R8, R7, R2, RZ ;  /* 0x0000000207089227 */ /* 0x000fe200078e00ff */
[----:B------:R-:W-:-:S04]  /*1500*/  IADD3 R2, PT, PT, -R6, RZ, RZ ;  /* 0x000000ff06027210 */ /* 0x000fc80007ffe1ff */
[----:B------:R-:W-:Y:S01]  /*1510*/  @!P1 SHF.R.U32.HI R8, RZ, R3, R8 ;  /* 0x00000003ff089219 */ /* 0x000fe20000011608 */
[----:B------:R-:W-:-:S03]  /*1520*/  IMAD R2, R9, R2, R5 ;  /* 0x0000000209027224 */ /* 0x000fc600078e0205 */
[----:B------:R-:W-:-:S05]  /*1530*/  @!P1 SEL R3, R7, R8, !P0 ;  /* 0x0000000807039207 */ /* 0x000fca0004000000 */
[--C-:B------:R-:W-:Y:S02]  /*1540*/  @!P1 IMAD.IADD R6, R6, 0x1, -R3.reuse ;  /* 0x0000000106069824 */ /* 0x100fe400078e0a03 */
[----:B------:R-:W-:Y:S01]  /*1550*/  @!P1 IMAD R3, R2, R11, R3 ;  /* 0x0000000b02039224 */ /* 0x000fe200078e0203 */
[----:B------:R-:W-:Y:S01]  /*1560*/  IADD3 R2, PT, PT, -R7, RZ, RZ ;  /* 0x000000ff07027210 */ /* 0x000fe20007ffe1ff */
[----:B------:R-:W-:Y:S02]  /*1570*/  @!P1 IMAD R5, R6, R9, R7 ;  /* 0x0000000906059224 */ /* 0x000fe400078e0207 */
[----:B------:R-:W-:Y:S02]  /*1580*/  @!P1 IMAD.MOV.U32 R7, RZ, RZ, R3 ;  /* 0x000000ffff079224 */ /* 0x000fe400078e0003 */
[----:B------:R-:W-:Y:S02]  /*1590*/  IMAD R2, R10, R2, R21 ;  /* 0x000000020a027224 */ /* 0x000fe400078e0215 */
[----:B------:R-:W-:-:S02]  /*15a0*/  IMAD R20, R5, R4, R13 ;  /* 0x0000000405147224 */ /* 0x000fc400078e020d */
[----:B------:R-:W-:Y:S02]  /*15b0*/  IMAD R21, R7, R10, R2 ;  /* 0x0000000a07157224 */ /* 0x000fe400078e0202 */
.L_x_16:
[----:B------:R-:W1:Y:S01]  /*15c0*/  LDCU UR4, c[0x0][0xb30] ;  /* 0x00016600ff0477ac */ /* 0x000e620008000800 */
[----:B------:R-:W2:Y:S08]  /*15d0*/  S2UR UR37, SR_CgaCtaId ;  /* 0x00000000002579c3 */ /* 0x000eb00000008800 */
[----:B------:R-:W3:Y:S01]  /*15e0*/  LDC R40, c[0x0][0xb24] ;  /* 0x0002c900ff287b82 */ /* 0x000ee20000000800 */
[----:B-1----:R-:W-:-:S09]  /*15f0*/  UISETP.NE.AND UP1, UPT, UR4, 0x1, UPT ;  /* 0x000000010400788c */ /* 0x002fd2000bf25270 */
[----:B--2---:R-:W-:Y:S05]  /*1600*/  BRA.U UP1, `(.L_x_17) ;  /* 0x0000000101407547 */ /* 0x004fea000b800000 */
[----:B------:R-:W1:Y:S08]  /*1610*/  LDC.64 R4, c[0x0][0xb10] ;  /* 0x0002c400ff047b82 */ /* 0x000e700000000a00 */
[----:B------:R-:W2:Y:S08]  /*1620*/  LDC.64 R2, c[0x0][0xb18] ;  /* 0x0002c600ff027b82 */ /* 0x000eb00000000a00 */
[----:B------:R-:W4:Y:S08]  /*1630*/  LDC R6, c[0x0][0xb20] ;  /* 0x0002c800ff067b82 */ /* 0x000f300000000800 */
[----:B------:R-:W3:Y:S01]  /*1640*/  LDC R8, c[0x0][0xb0c] ;  /* 0x0002c300ff087b82 */ /* 0x000ee20000000800 */
[----:B-1----:R-:W-:-:S05]  /*1650*/  IMAD.HI.U32 R4, R21, R4, RZ ;  /* 0x0000000415047227 */ /* 0x002fca00078e00ff */
[----:B------:R-:W-:Y:S01]  /*1660*/  SHF.R.U32.HI R4, RZ, R5, R4 ;  /* 0x00000005ff047219 */ /* 0x000fe20000011604 */
[----:B--2---:R-:W-:Y:S01]  /*1670*/  IMAD.HI.U32 R3, R20, R3, RZ ;  /* 0x0000000314037227 */ /* 0x004fe200078e00ff */
[----:B------:R-:W-:-:S04]  /*1680*/  ISETP.NE.AND P0, PT, R2, 0x1, PT ;  /* 0x000000010200780c */ /* 0x000fc80003f05270 */
[----:B----4-:R-:W-:-:S04]  /*1690*/  SHF.R.U32.HI R3, RZ, R6, R3 ;  /* 0x00000006ff037219 */ /* 0x010fc80000011603 */
[----:B------:R-:W-:Y:S02]  /*16a0*/  SEL R3, R20, R3, !P0 ;  /* 0x0000000314037207 */ /* 0x000fe40004000000 */
[----:B---3--:R-:W-:-:S04]  /*16b0*/  ISETP.NE.AND P1, PT, R8, 0x1, PT ;  /* 0x000000010800780c */ /* 0x008fc80003f25270 */
[----:B------:R-:W-:-:S05]  /*16c0*/  SEL R4, R21, R4, !P1 ;  /* 0x0000000415047207 */ /* 0x000fca0004800000 */
[----:B------:R-:W-:Y:S02]  /*16d0*/  IMAD.IADD R5, R3, 0x1, -R4 ;  /* 0x0000000103057824 */ /* 0x000fe400078e0a04 */
[----:B------:R-:W-:Y:S02]  /*16e0*/  IMAD.IADD R3, R4, 0x1, -R3 ;  /* 0x0000000104037824 */ /* 0x000fe400078e0a03 */
[----:B------:R-:W-:Y:S02]  /*16f0*/  IMAD R21, R5, R8, R21 ;  /* 0x0000000805157224 */ /* 0x000fe400078e0215 */
[----:B------:R-:W-:-:S07]  /*1700*/  IMAD R20, R3, R2, R20 ;  /* 0x0000000203147224 */ /* 0x000fce00078e0214 */
.L_x_17:
[----:B------:R-:W-:Y:S01]  /*1710*/  BAR.SYNC.DEFER_BLOCKING 0x0 ;  /* 0x0000000000007b1d */ /* 0x000fe20000010000 */
[----:B------:R-:W-:Y:S01]  /*1720*/  UISETP.NE.AND UP1, UPT, UR8, 0x2, UPT ;  /* 0x000000020800788c */ /* 0x000fe2000bf25270 */
[----:B------:R-:W-:Y:S02]  /*1730*/  ISETP.NE.OR P5, PT, R0, 0x2, !P5 ;  /* 0x000000020000780c */ /* 0x000fe40006fa5670 */
[----:B------:R-:W-:-:S06]  /*1740*/  LOP3.LUT R2, R108, 0x1f, RZ, 0xc0, !PT ;  /* 0x0000001f6c027812 */ /* 0x000fcc00078ec0ff */
[----:B------:R-:W-:Y:S05]  /*1750*/  BRA.U UP1, `(.L_x_18) ;  /* 0x0000002101987547 */ /* 0x000fea000b800000 */
[----:B------:R-:W1:Y:S01]  /*1760*/  LDCU UR13, c[0x0][0x38c] ;  /* 0x00007180ff0d77ac */ /* 0x000e620008000800 */
[----:B------:R-:W2:Y:S01]  /*1770*/  LDC R9, c[0x0][0x370] ;  /* 0x0000dc00ff097b82 */ /* 0x000ea20000000800 */
[----:B------:R-:W-:Y:S01]  /*1780*/  PLOP3.LUT P1, PT, PT, PT, UP2, 0x80, 0x8 ;  /* 0x000000000008781c */ /* 0x000fe20003f2f028 */
[----:B------:R-:W-:Y:S01]  /*1790*/  HFMA2 R12, -RZ, RZ, 0, 0 ;  /* 0x00000000ff0c7431 */ /* 0x000fe200000001ff */
[----:B------:R-:W-:Y:S01]  /*17a0*/  ISETP.EQ.OR P4, PT, R2, RZ, P5 ;  /* 0x000000ff0200720c */ /* 0x000fe20002f82670 */
[----:B------:R-:W-:Y:S01]  /*17b0*/  IMAD.MOV.U32 R15, RZ, RZ, 0x1 ;  /* 0x00000001ff0f7424 */ /* 0x000fe200078e00ff */
[----:B------:R-:W-:Y:S01]  /*17c0*/  PLOP3.LUT P1, PT, P1, PT, PT, 0x8, 0x80 ;  /* 0x000000000080781c */ /* 0x000fe20000f2e170 */
[----:B------:R-:W-:Y:S01]  /*17d0*/  IMAD.MOV.U32 R14, RZ, RZ, RZ ;  /* 0x000000ffff0e7224 */ /* 0x000fe200078e00ff */
[----:B------:R-:W-:Y:S01]  /*17e0*/  MOV R8, 0x1 ;  /* 0x0000000100087802 */ /* 0x000fe20000000f00 */
[----:B------:R-:W4:Y:S01]  /*17f0*/  LDC R0, c[0x0][0x374] ;  /* 0x0000dd00ff007b82 */ /* 0x000f220000000800 */
[----:B------:R-:W-:Y:S01]  /*1800*/  IMAD.MOV.U32 R10, RZ, RZ, RZ ;  /* 0x000000ffff0a7224 */ /* 0x000fe200078e00ff */
[----:B------:R-:W2:Y:S01]  /*1810*/  LDCU.64 UR22, c[0x0][0x348] ;  /* 0x00006900ff1677ac */ /* 0x000ea20008000a00 */
[----:B------:R-:W-:Y:S01]  /*1820*/  UMOV UR6, URZ ;  /* 0x000000ff00067c82 */ /* 0x000fe20008000000 */
[----:B-1----:R-:W-:-:S04]  /*1830*/  UIADD3 UR5, UPT, UPT, UR13, 0x1f, URZ ;  /* 0x0000001f0d057890 */ /* 0x002fc8000fffe0ff */
[----:B------:R-:W-:-:S04]  /*1840*/  USHF.R.S32.HI UR4, URZ, 0x1f, UR5 ;  /* 0x0000001fff047899 */ /* 0x000fc80008011405 */
[----:B------:R-:W-:-:S04]  /*1850*/  ULEA.HI UR4, UR4, UR5, URZ, 0x5 ;  /* 0x0000000504047291 */ /* 0x000fc8000f8f28ff */
[----:B------:R-:W-:Y:S02]  /*1860*/  USHF.R.S32.HI UR15, URZ, 0x5, UR4 ;  /* 0x00000005ff0f7899 */ /* 0x000fe40008011404 */
[----:B------:R-:W-:Y:S02]  /*1870*/  UIADD3 UR4, UPT, UPT, UR13, -0x1, URZ ;  /* 0xffffffff0d047890 */ /* 0x000fe4000fffe0ff */
[----:B------:R-:W-:Y:S02]  /*1880*/  UISETP.LT.U32.AND UP0, UPT, UR15, 0x22, UPT ;  /* 0x000000220f00788c */ /* 0x000fe4000bf01070 */
[----:B------:R-:W-:Y:S02]  /*1890*/  UISETP.GE.U32.AND UP1, UPT, UR4, -0x3f, UPT ;  /* 0xffffffc10400788c */ /* 0x000fe4000bf26070 */
[----:B------:R-:W-:Y:S02]  /*18a0*/  USEL UR14, UR15, 0x22, UP0 ;  /* 0x000000220f0e7887 */ /* 0x000fe40008000000 */
[----:B------:R-:W-:-:S02]  /*18b0*/  UIADD3 UR13, UPT, UPT, UR13, 0x3e, URZ ;  /* 0x0000003e0d0d7890 */ /* 0x000fc4000fffe0ff */
[----:B------:R-:W-:Y:S02]  /*18c0*/  UIADD3 UR5, UPT, UPT, UR14, -0x1, URZ ;  /* 0xffffffff0e057890 */ /* 0x000fe4000fffe0ff */
[----:B------:R-:W-:-:S03]  /*18d0*/  UIADD3 UR7, UPT, UPT, UR15, -UR14, URZ ;  /* 0x8000000e0f077290 */ /* 0x000fc6000fffe0ff */
[----:B------:R-:W-:-:S04]  /*18e0*/  @UP1 UIADD3 UR5, UPT, UPT, UR14, URZ, URZ ;  /* 0x000000ff0e051290 */ /* 0x000fc8000fffe0ff */
[----:B--2---:R-:W-:-:S12]  /*18f0*/  UIADD3 UR5, UPT, UPT, UR5, 0x1, URZ ;  /* 0x0000000105057890 */ /* 0x004fd8000fffe0ff */
.L_x_36:
[----:B------:R-:W-:Y:S01]  /*1900*/  UISETP.NE.AND UP0, UPT, UR37, URZ, UPT ;  /* 0x000000ff2500728c */ /* 0x000fe2000bf05270 */
[----:B------:R-:W1:Y:S08]  /*1910*/  S2UR UR37, SR_CgaCtaId ;  /* 0x00000000002579c3 */ /* 0x000e700000008800 */
[----:B------:R-:W-:Y:S05]  /*1920*/  BRA.U UP0, `(.L_x_19) ;  /* 0x0000000100347547 */ /* 0x000fea000b800000 */
[----:B------:R-:W2:Y:S01]  /*1930*/  S2R R2, SR_CgaCtaId ;  /* 0x0000000000027919 */ /* 0x000ea20000008800 */
[----:B------:R-:W-:-:S04]  /*1940*/  MOV R3, 0x400 ;  /* 0x0000040000037802 */ /* 0x000fc80000000f00 */
[----:B--2---:R-:W-:Y:S02]  /*1950*/  LEA R3, R2, R3, 0x18 ;  /* 0x0000000302037211 */ /* 0x004fe400078ec0ff */
[----:B------:R-:W-:-:S03]  /*1960*/  SHF.L.U32 R2, R8, 0x1f, RZ ;  /* 0x0000001f08027819 */ /* 0x000fc600000006ff */
[----:B------:R-:W-:-:S04]  /*1970*/  IMAD R3, R10, 0x8, R3 ;  /* 0x000000080a037824 */ /* 0x000fc800078e0203 */
[----:B------:R-:W2:Y:S02]  /*1980*/  SYNCS.PHASECHK.TRANS64.TRYWAIT P0, [R3+URZ+0x2c0], R2 ;  /* 0x0002c002030075a7 */ /* 0x000ea400080011ff */
[----:B--2---:R-:W-:Y:S05]  /*1990*/  @!P0 BRA `(.L_x_20) ;  /* 0x0000006800e08947 */ /* 0x004fea0003800000 */
.L_x_136:
[----:B------:R-:W-:Y:S01]  /*19a0*/  VIADD R10, R10, 0x1 ;  /* 0x000000010a0a7836 */ /* 0x000fe20000000000 */
[----:B------:R2:W-:Y:S04]  /*19b0*/  SYNCS.ARRIVE.TRANS64.A1T0 RZ, [R3+URZ+0x2b0], RZ ;  /* 0x0002b0ff03ff79a7 */ /* 0x0005e800081000ff */
[----:B------:R-:W-:-:S04]  /*19c0*/  ISETP.NE.AND P0, PT, R10, 0x2, PT ;  /* 0x000000020a00780c */ /* 0x000fc80003f05270 */
[----:B------:R-:W-:Y:S02]  /*19d0*/  SEL R10, R10, RZ, P0 ;  /* 0x000000ff0a0a7207 */ /* 0x000fe40000000000 */
[----:B--2---:R-:W-:-:S04]  /*19e0*/  SEL R3, RZ, 0x1, P0 ;  /* 0x00000001ff037807 */ /* 0x004fc80000000000 */
[----:B------:R-:W-:-:S07]  /*19f0*/  LOP3.LUT R8, R8, R3, RZ, 0x3c, !PT ;  /* 0x0000000308087212 */ /* 0x000fce00078e3cff */
.L_x_19:
[----:B------:R-:W-:Y:S01]  /*1a00*/  UMOV UR4, 0x400 ;  /* 0x0000040000047882 */ /* 0x000fe20000000000 */
[----:B------:R-:W-:Y:S01]  /*1a10*/  SHF.L.U32 R2, R15, 0x1f, RZ ;  /* 0x0000001f0f027819 */ /* 0x000fe200000006ff */
[----:B-1----:R-:W-:Y:S01]  /*1a20*/  ULEA UR4, UR37, UR4, 0x18 ;  /* 0x0000000425047291 */ /* 0x002fe2000f8ec0ff */
[----:B------:R-:W-:Y:S01]  /*1a30*/  R2UR UR34, R21 ;  /* 0x00000000152272ca */ /* 0x000fe200000e0000 */
[----:B------:R-:W-:Y:S01]  /*1a40*/  UISETP.GE.U32.AND UP0, UPT, UR13, 0x3f, UPT ;  /* 0x0000003f0d00788c */ /* 0x000fe2000bf06070 */
[----:B------:R-:W-:Y:S01]  /*1a50*/  R2UR UR10, R20 ;  /* 0x00000000140a72ca */ /* 0x000fe200000e0000 */
[----:B------:R-:W-:Y:S01]  /*1a60*/  ULEA UR8, UR6, UR4, 0x3 ;  /* 0x0000000406087291 */ /* 0x000fe2000f8e18ff */
[----:B------:R-:W-:-:S08]  /*1a70*/  UMOV UR24, URZ ;  /* 0x000000ff00187c82 */ /* 0x000fd00008000000 */
[----:B------:R1:W2:Y:S01]  /*1a80*/  SYNCS.PHASECHK.TRANS64.TRYWAIT P0, [UR8+0x110], R2 ;  /* 0x00011002ff0075a7 */ /* 0x0002a20008001108 */
[----:B------:R-:W-:Y:S02]  /*1a90*/  USHF.L.U32 UR34, UR34, 0x6, URZ ;  /* 0x0000000622227899 */ /* 0x000fe400080006ff */
[----:B------:R-:W-:Y:S01]  /*1aa0*/  USHF.L.U32 UR10, UR10, 0x7, URZ ;  /* 0x000000070a0a7899 */ /* 0x000fe200080006ff */
[----:B------:R-:W-:Y:S11]  /*1ab0*/  BRA.U !UP0, `(.L_x_21) ;  /* 0x0000000108a87547 */ /* 0x000ff6000b800000 */
[----:B------:R-:W-:Y:S01]  /*1ac0*/  UMOV UR16, URZ ;  /* 0x000000ff00107c82 */ /* 0x000fe20008000000 */
[----:B------:R-:W-:-:S05]  /*1ad0*/  UMOV UR17, UR6 ;  /* 0x0000000600117c82 */ /* 0x000fca0008000000 */
.L_x_26:
[----:B-1----:R-:W-:Y:S01]  /*1ae0*/  ULEA UR33, UR17, UR4, 0x3 ;  /* 0x0000000411217291 */ /* 0x002fe2000f8e18ff */
[----:B--2---:R-:W-:Y:S01]  /*1af0*/  @!P5 MOV R3, 0x1800 ;  /* 0x000018000003d802 */ /* 0x004fe20000000f00 */
[----:B--2---:R-:W-:Y:S10]  /*1b00*/  @P0 BRA `(.L_x_22) ;  /* 0x00000000000c0947 */ /* 0x004ff40003800000 */
[----:B------:R-:W-:-:S04]  /*1b10*/  SHF.L.U32 R5, R15, 0x1f, RZ ;  /* 0x0000001f0f057819 */ /* 0x000fc800000006ff */
[----:B------:R-:W2:Y:S02]  /*1b20*/  SYNCS.PHASECHK.TRANS64.TRYWAIT P0, [UR33+0x110], R5 ;  /* 0x00011005ff0075a7 */ /* 0x000ea40008001121 */
[----:B--2---:R-:W-:Y:S05]  /*1b30*/  @!P0 BRA `(.L_x_23) ;  /* 0x00000068008c8947 */ /* 0x004fea0003800000 */
.L_x_22:
[----:B------:R2:W-:Y:S01]  /*1b40*/  @!P5 SYNCS.ARRIVE.TRANS64 RZ, [UR33], R3 ;  /* 0x00000003ffffd9a7 */ /* 0x0005e20008000021 */
[----:B------:R-:W-:Y:S04]  /*1b50*/  BSSY.RECONVERGENT B0, `(.L_x_24) ;  /* 0x0000003000007945 */ /* 0x000fe80003800200 */
[----:B------:R-:W-:Y:S05]  /*1b60*/  @P4 BRA `(.L_x_25) ;  /* 0x0000000000044947 */ /* 0x000fea0003800000 */
[----:B------:R-:W-:Y:S05]  /*1b70*/  BPT.TRAP 0x1 ;  /* 0x000000040000795c */ /* 0x000fea0000300000 */
.L_x_25:
[----:B------:R-:W-:Y:S05]  /*1b80*/  BSYNC.RECONVERGENT B0 ;  /* 0x0000000000007941 */ /* 0x000fea0003800200 */
.L_x_24:
[----:B------:R-:W-:Y:S02]  /*1b90*/  UIADD3 UR6, UPT, UPT, UR17, 0x1, URZ ;  /* 0x0000000111067890 */ /* 0x000fe4000fffe0ff */
[----:B------:R-:W-:Y:S02]  /*1ba0*/  ULEA UR32, UR17, UR4, 0xb ;  /* 0x0000000411207291 */ /* 0x000fe4000f8e58ff */
[----:B------:R-:W-:Y:S02]  /*1bb0*/  UISETP.NE.AND UP0, UPT, UR6, 0x22, UPT ;  /* 0x000000220600788c */ /* 0x000fe4000bf05270 */
[----:B------:R-:W-:Y:S02]  /*1bc0*/  UIADD3 UR26, UP1, UPT, UR22, 0x80, URZ ;  /* 0x00000080161a7890 */ /* 0x000fe4000ff3e0ff */
[----:B------:R-:W-:Y:S02]  /*1bd0*/  USEL UR9, URZ, 0x1, UP0 ;  /* 0x00000001ff097887 */ /* 0x000fe40008000000 */
[----:B------:R-:W-:-:S02]  /*1be0*/  USEL UR6, UR6, URZ, UP0 ;  /* 0x000000ff06067287 */ /* 0x000fc40008000000 */
[----:B------:R-:W-:Y:S02]  /*1bf0*/  UIADD3 UR20, UP0, UPT, UR22, 0x180, URZ ;  /* 0x0000018016147890 */ /* 0x000fe4000ff1e0ff */
[----:B------:R-:W-:Y:S01]  /*1c00*/  ULEA UR8, UR6, UR4, 0x3 ;  /* 0x0000000406087291 */ /* 0x000fe2000f8e18ff */
[----:B------:R-:W-:Y:S01]  /*1c10*/  LOP3.LUT R15, R15, UR9, RZ, 0x3c, !PT ;  /* 0x000000090f0f7c12 */ /* 0x000fe2000f8e3cff */
[----:B------:R-:W-:Y:S02]  /*1c20*/  USHF.L.U32 UR35, UR16, 0x5, URZ ;  /* 0x0000000510237899 */ /* 0x000fe400080006ff */
[----:B------:R-:W-:Y:S01]  /*1c30*/  UIADD3.X UR27, UPT, UPT, URZ, UR23, URZ, UP1, !UPT ;  /* 0x00000017ff1b7290 */ /* 0x000fe20008ffe4ff */
[----:B-1----:R-:W-:Y:S01]  /*1c40*/  SHF.L.U32 R2, R15, 0x1f, RZ ;  /* 0x0000001f0f027819 */ /* 0x002fe200000006ff */
[----:B------:R-:W-:Y:S02]  /*1c50*/  UIADD3 UR32, UPT, UPT, UR32, 0x4600, URZ ;  /* 0x0000460020207890 */ /* 0x000fe4000fffe0ff */
[----:B------:R-:W-:Y:S01]  /*1c60*/  UIADD3.X UR21, UPT, UPT, URZ, UR23, URZ, UP0, !UPT ;  /* 0x00000017ff157290 */ /* 0x000fe200087fe4ff */
[----:B------:R1:W1:Y:S01]  /*1c70*/  SYNCS.PHASECHK.TRANS64.TRYWAIT P0, [UR8+0x110], R2 ;  /* 0x00011002ff0075a7 */ /* 0x0002620008001108 */
[----:B------:R-:W-:Y:S01]  /*1c80*/  ULEA UR8, UR17, UR4, 0xc ;  /* 0x0000000411087291 */ /* 0x000fe2000f8e60ff */
[----:B------:R-:W-:Y:S01]  /*1c90*/  UMOV UR18, 0x0 ;  /* 0x0000000000127882 */ /* 0x000fe20000000000 */
[----:B------:R-:W-:-:S02]  /*1ca0*/  UMOV UR19, 0x10000000 ;  /* 0x1000000000137882 */ /* 0x000fc40000000000 */
[----:B------:R-:W-:Y:S01]  /*1cb0*/  UIADD3 UR8, UPT, UPT, UR8, 0x15600, URZ ;  /* 0x0001560008087890 */ /* 0x000fe2000fffe0ff */
[----:B------:R1:W-:Y:S01]  /*1cc0*/  UTMALDG.3D [UR32], [UR26], desc[UR18] ;  /* 0x000012201a0075b4 */ /* 0x0003e20008011000 */
[----:B------:R-:W-:Y:S01]  /*1cd0*/  UMOV UR12, UR36 ;  /* 0x00000024000c7c82 */ /* 0x000fe20008000000 */
[----:B------:R-:W-:Y:S01]  /*1ce0*/  UMOV UR9, UR33 ;  /* 0x0000002100097c82 */ /* 0x000fe20008000000 */
[----:B------:R-:W-:Y:S01]  /*1cf0*/  UMOV UR11, UR35 ;  /* 0x00000023000b7c82 */ /* 0x000fe20008000000 */
[----:B------:R-:W-:Y:S01]  /*1d00*/  UIADD3 UR16, UPT, UPT, UR16, 0x1, URZ ;  /* 0x0000000110107890 */ /* 0x000fe2000fffe0ff */
[----:B------:R-:W-:Y:S01]  /*1d10*/  UMOV UR24, UR5 ;  /* 0x0000000500187c82 */ /* 0x000fe20008000000 */
[----:B------:R-:W-:Y:S02]  /*1d20*/  UMOV UR17, UR6 ;  /* 0x0000000600117c82 */ /* 0x000fe40008000000 */
[----:B------:R1:W-:Y:S01]  /*1d30*/  UTMALDG.3D [UR8], [UR20], desc[UR18] ;  /* 0x00001208140075b4 */ /* 0x0003e20008011000 */
[----:B------:R-:W-:-:S09]  /*1d40*/  UISETP.NE.AND UP0, UPT, UR16, UR5, UPT ;  /* 0x000000051000728c */ /* 0x000fd2000bf05270 */
[----:B------:R-:W-:Y:S05]  /*1d50*/  BRA.U UP0, `(.L_x_26) ;  /* 0xfffffffd00607547 */ /* 0x000fea000b83ffff */
.L_x_21:
[----:B-1----:R-:W-:Y:S01]  /*1d60*/  ULEA UR8, UR6, UR4, 0x3 ;  /* 0x0000000406087291 */ /* 0x002fe2000f8e18ff */
[----:B------:R-:W-:Y:S01]  /*1d70*/  SHF.L.U32 R2, R15, 0x1f, RZ ;  /* 0x0000001f0f027819 */ /* 0x000fe200000006ff */
[----:B------:R-:W-:Y:S01]  /*1d80*/  @!P1 SYNCS.ARRIVE.TRANS64.A1T0 RZ, [UR4+0x248], RZ ;  /* 0x000248ffffff99a7 */ /* 0x000fe20008100004 */
[----:B------:R-:W-:-:S06]  /*1d90*/  UISETP.GT.AND UP0, UPT, UR15, UR14, UPT ;  /* 0x0000000e0f00728c */ /* 0x000fcc000bf04270 */
[----:B--2---:R1:W2:Y:S03]  /*1da0*/  SYNCS.PHASECHK.TRANS64.TRYWAIT P0, [UR8+0x110], R2 ;  /* 0x00011002ff0075a7 */ /* 0x0042a60008001108 */
[----:B------:R-:W-:Y:S05]  /*1db0*/  BRA.U !UP0, `(.L_x_27) ;  /* 0x0000000108ac7547 */ /* 0x000fea000b800000 */
[----:B------:R-:W-:Y:S01]  /*1dc0*/  UIADD3 UR21, UPT, UPT, UR7, UR24, URZ ;  /* 0x0000001807157290 */ /* 0x000fe2000fffe0ff */
[----:B------:R-:W-:-:S11]  /*1dd0*/  UMOV UR25, UR6 ;  /* 0x0000000600197c82 */ /* 0x000fd60008000000 */
.L_x_32:
[----:B-1----:R-:W-:Y:S01]  /*1de0*/  ULEA UR17, UR25, UR4, 0x3 ;  /* 0x0000000419117291 */ /* 0x002fe2000f8e18ff */
[----:B--2---:R-:W-:Y:S01]  /*1df0*/  @!P5 MOV R3, 0x1800 ;  /* 0x000018000003d802 */ /* 0x004fe20000000f00 */
[----:B--2---:R-:W-:Y:S10]  /*1e00*/  @P0 BRA `(.L_x_28) ;  /* 0x00000000000c0947 */ /* 0x004ff40003800000 */
[----:B------:R-:W-:-:S04]  /*1e10*/  SHF.L.U32 R5, R15, 0x1f, RZ ;  /* 0x0000001f0f057819 */ /* 0x000fc800000006ff */
[----:B------:R-:W2:Y:S02]  /*1e20*/  SYNCS.PHASECHK.TRANS64.TRYWAIT P0, [UR17+0x110], R5 ;  /* 0x00011005ff0075a7 */ /* 0x000ea40008001111 */
[----:B--2---:R-:W-:Y:S05]  /*1e30*/  @!P0 BRA `(.L_x_29) ;  /* 0x0000006400e48947 */ /* 0x004fea0003800000 */
.L_x_28:
[----:B------:R2:W-:Y:S01]  /*1e40*/  @!P5 SYNCS.ARRIVE.TRANS64 RZ, [UR17], R3 ;  /* 0x00000003ffffd9a7 */ /* 0x0005e20008000011 */
[----:B------:R-:W-:Y:S04]  /*1e50*/  BSSY.RECONVERGENT B0, `(.L_x_30) ;  /* 0x0000003000007945 */ /* 0x000fe80003800200 */
[----:B------:R-:W-:Y:S05]  /*1e60*/  @P4 BRA `(.L_x_31) ;  /* 0x0000000000044947 */ /* 0x000fea0003800000 */
[----:B------:R-:W-:Y:S05]  /*1e70*/  BPT.TRAP 0x1 ;  /* 0x000000040000795c */ /* 0x000fea0000300000 */
.L_x_31:
[----:B------:R-:W-:Y:S05]  /*1e80*/  BSYNC.RECONVERGENT B0 ;  /* 0x0000000000007941 */ /* 0x000fea0003800200 */
.L_x_30:
        /* <DEDUP_REMOVED lines=10> */
[----:B------:R-:W-:Y:S01]  /*1f30*/  UIADD3 UR16, UPT, UPT, UR16, 0x4600, URZ ;  /* 0x0000460010107890 */ /* 0x000fe2000fffe0ff */
[----:B-1----:R-:W-:Y:S01]  /*1f40*/  SHF.L.U32 R2, R15, 0x1f, RZ ;  /* 0x0000001f0f027819 */ /* 0x002fe200000006ff */
[----:B------:R-:W-:Y:S02]  /*1f50*/  UIADD3.X UR31, UPT, UPT, URZ, UR23, URZ, UP1, !UPT ;  /* 0x00000017ff1f7290 */ /* 0x000fe40008ffe4ff */
[----:B------:R-:W-:Y:S01]  /*1f60*/  UIADD3.X UR29, UPT, UPT, URZ, UR23, URZ, UP0, !UPT ;  /* 0x00000017ff1d7290 */ /* 0x000fe200087fe4ff */
[----:B------:R1:W1:Y:S01]  /*1f70*/  SYNCS.PHASECHK.TRANS64.TRYWAIT P0, [UR8+0x110], R2 ;  /* 0x00011002ff0075a7 */ /* 0x0002620008001108 */
[----:B------:R-:W-:Y:S01]  /*1f80*/  ULEA UR8, UR25, UR4, 0xc ;  /* 0x0000000419087291 */ /* 0x000fe2000f8e60ff */
[----:B------:R-:W-:Y:S01]  /*1f90*/  UMOV UR26, 0x0 ;  /* 0x00000000001a7882 */ /* 0x000fe20000000000 */
[----:B------:R-:W-:-:S02]  /*1fa0*/  UMOV UR27, 0x10000000 ;  /* 0x10000000001b7882 */ /* 0x000fc40000000000 */
[----:B------:R-:W-:Y:S01]  /*1fb0*/  UIADD3 UR8, UPT, UPT, UR8, 0x15600, URZ ;  /* 0x0001560008087890 */ /* 0x000fe2000fffe0ff */
[----:B------:R-:W-:Y:S01]  /*1fc0*/  UMOV UR18, UR34 ;  /* 0x0000002200127c82 */ /* 0x000fe20008000000 */
[----:B------:R-:W-:Y:S01]  /*1fd0*/  UMOV UR20, UR36 ;  /* 0x0000002400147c82 */ /* 0x000fe20008000000 */
[----:B------:R-:W-:Y:S01]  /*1fe0*/  UMOV UR12, UR36 ;  /* 0x00000024000c7c82 */ /* 0x000fe20008000000 */
[----:B------:R-:W-:Y:S01]  /*1ff0*/  UMOV UR9, UR17 ;  /* 0x0000001100097c82 */ /* 0x000fe20008000000 */
[----:B------:R-:W-:Y:S01]  /*2000*/  UMOV UR11, UR19 ;  /* 0x00000013000b7c82 */ /* 0x000fe20008000000 */
[----:B------:R1:W-:Y:S01]  /*2010*/  UTMALDG.3D [UR16], [UR30], desc[UR26] ;  /* 0x00001a101e0075b4 */ /* 0x0003e20008011000 */
[----:B------:R-:W-:Y:S01]  /*2020*/  UIADD3 UR24, UPT, UPT, UR24, 0x1, URZ ;  /* 0x0000000118187890 */ /* 0x000fe2000fffe0ff */
[----:B------:R-:W-:-:S03]  /*2030*/  UMOV UR25, UR6 ;  /* 0x0000000600197c82 */ /* 0x000fc60008000000 */
[----:B------:R-:W-:Y:S01]  /*2040*/  UISETP.NE.AND UP0, UPT, UR24, UR21, UPT ;  /* 0x000000151800728c */ /* 0x000fe2000bf05270 */
[----:B------:R1:W-:Y:S08]  /*2050*/  UTMALDG.3D [UR8], [UR28], desc[UR26] ;  /* 0x00001a081c0075b4 */ /* 0x0003f00008011000 */
[----:B------:R-:W-:Y:S05]  /*2060*/  BRA.U UP0, `(.L_x_32) ;  /* 0xfffffffd005c7547 */ /* 0x000fea000b83ffff */
.L_x_27:
[----:B-1----:R-:W-:Y:S01]  /*2070*/  LEA R2, R14, UR4, 0x3 ;  /* 0x000000040e027c11 */ /* 0x002fe2000f8e18ff */
[----:B------:R-:W-:Y:S01]  /*2080*/  NOP ;  /* 0x0000000000007918 */ /* 0x000fe20000000000 */
[----:B--2---:R-:W-:Y:S02]  /*2090*/  SHF.L.U32 R3, R12, 0x1f, RZ ;  /* 0x0000001f0c037819 */ /* 0x004fe400000006ff */
[----:B------:R-:W-:Y:S02]  /*20a0*/  LEA R4, R14, UR4, 0x4 ;  /* 0x000000040e047c11 */ /* 0x000fe4000f8e20ff */
[----:B------:R-:W1:Y:S02]  /*20b0*/  SYNCS.PHASECHK.TRANS64.TRYWAIT P0, [R2+URZ+0x250], R3 ;  /* 0x00025003020075a7 */ /* 0x000e6400080011ff */
[----:B-1----:R-:W-:Y:S05]  /*20c0*/  @!P0 BRA `(.L_x_33) ;  /* 0x0000006400588947 */ /* 0x002fea0003800000 */
.L_x_139:
[----:B------:R-:W2:Y:S01]  /*20d0*/  LDS.128 R4, [R4+0x2e0] ;  /* 0x0002e00004047984 */ /* 0x000ea20000000c00 */
[----:B---3--:R-:W-:Y:S01]  /*20e0*/  ISETP.GE.AND P0, PT, R40, 0x1, PT ;  /* 0x000000012800780c */ /* 0x008fe20003f06270 */
[----:B-1----:R-:W-:Y:S01]  /*20f0*/  VIADD R2, R2, 0x260 ;  /* 0x0000026002027836 */ /* 0x002fe20000000000 */
[----:B------:R-:W-:Y:S01]  /*2100*/  @!PT LDS RZ, [RZ] ;  /* 0x00000000fffff984 */ /* 0x000fe20000000800 */
[----:B------:R-:W-:Y:S01]  /*2110*/  @!PT LDS RZ, [RZ] ;  /* 0x00000000fffff984 */ /* 0x000fe20000000800 */
[----:B------:R-:W-:Y:S01]  /*2120*/  @!PT LDS RZ, [RZ] ;  /* 0x00000000fffff984 */ /* 0x000fe20000000800 */
[----:B------:R-:W-:Y:S01]  /*2130*/  @!PT LDS RZ, [RZ] ;  /* 0x00000000fffff984 */ /* 0x000fe20000000800 */
[----:B------:R1:W-:Y:S06]  /*2140*/  MEMBAR.ALL.CTA ;  /* 0x0000000000007992 */ /* 0x0003ec0000008000 */
[----:B-1----:R-:W1:Y:S01]  /*2150*/  FENCE.VIEW.ASYNC.S ;  /* 0x00000000000073c6 */ /* 0x002e620000000000 */
[----:B------:R-:W-:-:S04]  /*2160*/  PRMT R2, RZ, 0x654, R2 ;  /* 0x00000654ff027816 */ /* 0x000fc80000000002 */
[----:B-1----:R1:W-:Y:S01]  /*2170*/  SYNCS.ARRIVE.TRANS64.RED.A1T0 RZ, [R2+URZ], RZ ;  /* 0x000000ff02ff79a7 */ /* 0x0023e200081004ff */
[----:B--2---:R-:W-:-:S13]  /*2180*/  LOP3.LUT P2, RZ, R6, 0x1, RZ, 0xc0, !PT ;  /* 0x0000000106ff7812 */ /* 0x004fda000784c0ff */
[----:B------:R-:W-:Y:S01]  /*2190*/  @P2 SHF.R.U32.HI R3, RZ, 0x10, R5 ;  /* 0x00000010ff032819 */ /* 0x000fe20000011605 */
[----:B------:R-:W-:Y:S01]  /*21a0*/  VOTEU.ANY UP0, P2 ;  /* 0x0000000000ff7886 */ /* 0x000fe20001000100 */
[----:B------:R-:W-:Y:S02]  /*21b0*/  @P2 MOV R13, R4 ;  /* 0x00000004000d2202 */ /* 0x000fe40000000f00 */
[----:B------:R-:W-:Y:S02]  /*21c0*/  @P2 R2UR.BROADCAST UR8, R3 ;  /* 0x00000000030822ca */ /* 0x000fe400008e0000 */
[----:B------:R-:W-:-:S11]  /*21d0*/  @P2 LOP3.LUT R11, R5, 0xffff, RZ, 0xc0, !PT ;  /* 0x0000ffff050b2812 */ /* 0x000fd600078ec0ff */
[----:B------:R-:W-:Y:S01]  /*21e0*/  @UP0 UMOV UR36, UR8 ;  /* 0x0000000800240c82 */ /* 0x000fe20008000000 */
[----:B-1----:R-:W-:Y:S05]  /*21f0*/  @!P0 BRA `(.L_x_34) ;  /* 0x0000000000b88947 */ /* 0x002fea0003800000 */
[----:B------:R-:W4:Y:S01]  /*2200*/  LDC.64 R4, c[0x0][0xb18] ;  /* 0x0002c600ff047b82 */ /* 0x000f220000000a00 */
[----:B------:R-:W-:-:S07]  /*2210*/  ISETP.NE.AND P3, PT, R40, 0x1, PT ;  /* 0x000000012800780c */ /* 0x000fce0003f65270 */
[----:B------:R-:W1:Y:S08]  /*2220*/  LDC.64 R6, c[0x0][0xb10] ;  /* 0x0002c400ff067b82 */ /* 0x000e700000000a00 */
[----:B------:R-:W2:Y:S08]  /*2230*/  LDC R16, c[0x0][0xb20] ;  /* 0x0002c800ff107b82 */ /* 0x000eb00000000800 */
[----:B------:R-:W3:Y:S01]  /*2240*/  LDC R18, c[0x0][0xb0c] ;  /* 0x0002c300ff127b82 */ /* 0x000ee20000000800 */
[----:B----4-:R-:W-:Y:S01]  /*2250*/  IMAD.HI.U32 R17, R0, R5, RZ ;  /* 0x0000000500117227 */ /* 0x010fe200078e00ff */
[----:B------:R-:W-:-:S03]  /*2260*/  ISETP.NE.AND P0, PT, R4, 0x1, PT ;  /* 0x000000010400780c */ /* 0x000fc60003f05270 */
[----:B------:R-:W-:-:S03]  /*2270*/  IMAD.HI.U32 R5, R11, R5, RZ ;  /* 0x000000050b057227 */ /* 0x000fc600078e00ff */
[----:B------:R-:W4:Y:S01]  /*2280*/  LDC.64 R2, c[0x0][0xb28] ;  /* 0x0002ca00ff027b82 */ /* 0x000f220000000a00 */
[----:B-1----:R-:W-:-:S04]  /*2290*/  IMAD.HI.U32 R20, R9, R6, RZ ;  /* 0x0000000609147227 */ /* 0x002fc800078e00ff */
[----:B------:R-:W-:Y:S01]  /*22a0*/  IMAD.HI.U32 R22, R13, R6, RZ ;  /* 0x000000060d167227 */ /* 0x000fe200078e00ff */
[----:B------:R-:W-:Y:S02]  /*22b0*/  SHF.R.U32.HI R20, RZ, R7, R20 ;  /* 0x00000007ff147219 */ /* 0x000fe40000011614 */
[-C--:B--2---:R-:W-:Y:S02]  /*22c0*/  SHF.R.U32.HI R17, RZ, R16.reuse, R17 ;  /* 0x00000010ff117219 */ /* 0x084fe40000011611 */
[----:B------:R-:W-:Y:S02]  /*22d0*/  SHF.R.U32.HI R16, RZ, R16, R5 ;  /* 0x00000010ff107219 */ /* 0x000fe40000011605 */
[----:B------:R-:W-:Y:S02]  /*22e0*/  SEL R17, R0, R17, !P0 ;  /* 0x0000001100117207 */ /* 0x000fe40004000000 */
[----:B------:R-:W-:Y:S02]  /*22f0*/  SHF.R.U32.HI R22, RZ, R7, R22 ;  /* 0x00000007ff167219 */ /* 0x000fe40000011616 */
[----:B---3--:R-:W-:-:S02]  /*2300*/  ISETP.NE.AND P1, PT, R18, 0x1, PT ;  /* 0x000000011200780c */ /* 0x008fc40003f25270 */
[----:B------:R-:W-:Y:S02]  /*2310*/  SEL R5, R11, R16, !P0 ;  /* 0x000000100b057207 */ /* 0x000fe40004000000 */
[----:B------:R-:W-:Y:S02]  /*2320*/  SEL R19, R9, R20, !P1 ;  /* 0x0000001409137207 */ /* 0x000fe40004800000 */
[----:B------:R-:W-:Y:S01]  /*2330*/  SEL R7, R13, R22, !P1 ;  /* 0x000000160d077207 */ /* 0x000fe20004800000 */
[----:B----4-:R-:W-:-:S04]  /*2340*/  IMAD.HI.U32 R20, R17, R2, RZ ;  /* 0x0000000211147227 */ /* 0x010fc800078e00ff */
[----:B------:R-:W-:Y:S01]  /*2350*/  IMAD.HI.U32 R6, R19, R2, RZ ;  /* 0x0000000213067227 */ /* 0x000fe200078e00ff */
[----:B------:R-:W-:-:S04]  /*2360*/  @P3 SHF.R.U32.HI R17, RZ, R3, R20 ;  /* 0x00000003ff113219 */ /* 0x000fc80000011614 */
        /* <DEDUP_REMOVED lines=8> */
[----:B------:R-:W-:-:S04]  /*23f0*/  @!P0 IMAD.HI.U32 R16, R7, R2, RZ ;  /* 0x0000000207108227 */ /* 0x000fc800078e00ff */
[----:B------:R-:W-:Y:S01]  /*2400*/  IMAD.MOV R2, RZ, RZ, -R6 ;  /* 0x000000ffff027224 */ /* 0x000fe200078e0a06 */
[----:B------:R-:W-:-:S03]  /*2410*/  @!P0 SHF.R.U32.HI R16, RZ, R3, R16 ;  /* 0x00000003ff108219 */ /* 0x000fc60000011610 */
[----:B------:R-:W-:Y:S01]  /*2420*/  IMAD R2, R40, R2, R5 ;  /* 0x0000000228027224 */ /* 0x000fe200078e0205 */
[----:B------:R-:W-:Y:S02]  /*2430*/  @!P0 SEL R3, R7, R16, !P3 ;  /* 0x0000001007038207 */ /* 0x000fe40005800000 */
[----:B------:R-:W-:-:S03]  /*2440*/  IADD3 R16, PT, PT, -R5, RZ, RZ ;  /* 0x000000ff05107210 */ /* 0x000fc60007ffe1ff */
[--C-:B------:R-:W-:Y:S02]  /*2450*/  @!P0 IMAD.IADD R6, R6, 0x1, -R3.reuse ;  /* 0x0000000106068824 */ /* 0x100fe400078e0a03 */
[----:B------:R-:W-:Y:S01]  /*2460*/  @!P0 IMAD R3, R2, R19, R3 ;  /* 0x0000001302038224 */ /* 0x000fe200078e0203 */
[----:B------:R-:W-:Y:S01]  /*2470*/  IADD3 R2, PT, PT, -R7, RZ, RZ ;  /* 0x000000ff07027210 */ /* 0x000fe20007ffe1ff */
[----:B------:R-:W-:Y:S02]  /*2480*/  @!P0 IMAD R5, R40, R6, R7 ;  /* 0x0000000628058224 */ /* 0x000fe400078e0207 */
[----:B------:R-:W-:Y:S02]  /*2490*/  IMAD R11, R4, R16, R11 ;  /* 0x00000010040b7224 */ /* 0x000fe400078e020b */
[----:B------:R-:W-:Y:S02]  /*24a0*/  @!P0 IMAD.MOV.U32 R7, RZ, RZ, R3 ;  /* 0x000000ffff078224 */ /* 0x000fe400078e0003 */
[----:B------:R-:W-:-:S02]  /*24b0*/  IMAD R2, R18, R2, R13 ;  /* 0x0000000212027224 */ /* 0x000fc400078e020d */
[----:B------:R-:W-:Y:S02]  /*24c0*/  IMAD R11, R5, R4, R11 ;  /* 0x00000004050b7224 */ /* 0x000fe400078e020b */
[----:B------:R-:W-:Y:S02]  /*24d0*/  IMAD R13, R7, R18, R2 ;  /* 0x00000012070d7224 */ /* 0x000fe400078e0202 */
.L_x_34:
[----:B------:R-:W1:Y:S02]  /*24e0*/  LDCU UR8, c[0x0][0xb30] ;  /* 0x00016600ff0877ac */ /* 0x000e640008000800 */
[----:B-1----:R-:W-:-:S09]  /*24f0*/  UISETP.NE.AND UP0, UPT, UR8, 0x1, UPT ;  /* 0x000000010800788c */ /* 0x002fd2000bf05270 */
[----:B------:R-:W-:Y:S05]  /*2500*/  BRA.U UP0, `(.L_x_35) ;  /* 0x0000000100407547 */ /* 0x000fea000b800000 */
[----:B------:R-:W1:Y:S08]  /*2510*/  LDC.64 R4, c[0x0][0xb10] ;  /* 0x0002c400ff047b82 */ /* 0x000e700000000a00 */
[----:B------:R-:W2:Y:S08]  /*2520*/  LDC.64 R2, c[0x0][0xb18] ;  /* 0x0002c600ff027b82 */ /* 0x000eb00000000a00 */
[----:B------:R-:W3:Y:S08]  /*2530*/  LDC R6, c[0x0][0xb20] ;  /* 0x0002c800ff067b82 */ /* 0x000ef00000000800 */
[----:B------:R-:W4:Y:S01]  /*2540*/  LDC R16, c[0x0][0xb0c] ;  /* 0x0002c300ff107b82 */ /* 0x000f220000000800 */
[----:B-1----:R-:W-:-:S05]  /*2550*/  IMAD.HI.U32 R4, R13, R4, RZ ;  /* 0x000000040d047227 */ /* 0x002fca00078e00ff */
[----:B------:R-:W-:Y:S01]  /*2560*/  SHF.R.U32.HI R4, RZ, R5, R4 ;  /* 0x00000005ff047219 */ /* 0x000fe20000011604 */
[----:B--2---:R-:W-:Y:S01]  /*2570*/  IMAD.HI.U32 R3, R11, R3, RZ ;  /* 0x000000030b037227 */ /* 0x004fe200078e00ff */
[----:B------:R-:W-:-:S04]  /*2580*/  ISETP.NE.AND P0, PT, R2, 0x1, PT ;  /* 0x000000010200780c */ /* 0x000fc80003f05270 */
[----:B---3--:R-:W-:-:S04]  /*2590*/  SHF.R.U32.HI R6, RZ, R6, R3 ;  /* 0x00000006ff067219 */ /* 0x008fc80000011603 */
[----:B------:R-:W-:Y:S02]  /*25a0*/  SEL R3, R11, R6, !P0 ;  /* 0x000000060b037207 */ /* 0x000fe40004000000 */
[----:B----4-:R-:W-:-:S04]  /*25b0*/  ISETP.NE.AND P1, PT, R16, 0x1, PT ;  /* 0x000000011000780c */ /* 0x010fc80003f25270 */
[----:B------:R-:W-:-:S05]  /*25c0*/  SEL R4, R13, R4, !P1 ;  /* 0x000000040d047207 */ /* 0x000fca0004800000 */
[----:B------:R-:W-:Y:S02]  /*25d0*/  IMAD.IADD R5, R3, 0x1, -R4 ;  /* 0x0000000103057824 */ /* 0x000fe400078e0a04 */
[----:B------:R-:W-:Y:S02]  /*25e0*/  IMAD.IADD R3, R4, 0x1, -R3 ;  /* 0x0000000104037824 */ /* 0x000fe400078e0a03 */
[----:B------:R-:W-:Y:S02]  /*25f0*/  IMAD R13, R5, R16, R13 ;  /* 0x00000010050d7224 */ /* 0x000fe400078e020d */
[----:B------:R-:W-:-:S07]  /*2600*/  IMAD R11, R3, R2, R11 ;  /* 0x00000002030b7224 */ /* 0x000fce00078e020b */
.L_x_35:
[----:B------:R-:W-:Y:S01]  /*2610*/  VIADD R14, R14, 0x1 ;  /* 0x000000010e0e7836 */ /* 0x000fe20000000000 */
[----:B------:R-:W-:Y:S01]  /*2620*/  PLOP3.LUT P1, PT, PT, PT, PT, 0x80, 0x8 ;  /* 0x000000000008781c */ /* 0x000fe20003f2f070 */
[----:B------:R-:W-:Y:S02]  /*2630*/  IMAD.IADD R21, R13, 0x1, R96 ;  /* 0x000000010d157824 */ /* 0x000fe400078e0260 */
[----:B------:R-:W-:Y:S01]  /*2640*/  IMAD.IADD R20, R11, 0x1, R94 ;  /* 0x000000010b147824 */ /* 0x000fe200078e025e */
[----:B------:R-:W-:-:S04]  /*2650*/  ISETP.NE.AND P0, PT, R14, 0x2, PT ;  /* 0x000000020e00780c */ /* 0x000fc80003f05270 */
[----:B------:R-:W-:Y:S02]  /*2660*/  SEL R3, RZ, 0x1, P0 ;  /* 0x00000001ff037807 */ /* 0x000fe40000000000 */
[----:B------:R-:W-:Y:S02]  /*2670*/  SEL R14, R14, RZ, P0 ;  /* 0x000000ff0e0e7207 */ /* 0x000fe40000000000 */
[----:B------:R-:W-:Y:S01]  /*2680*/  LOP3.LUT R12, R12, R3, RZ, 0x3c, !PT ;  /* 0x000000030c0c7212 */ /* 0x000fe200078e3cff */
[----:B------:R-:W-:Y:S06]  /*2690*/  @P2 BRA `(.L_x_36) ;  /* 0xfffffff000982947 */ /* 0x000fec000383ffff */
[----:B------:R-:W-:Y:S01]  /*26a0*/  UIADD3 UR4, UPT, UPT, UR4, 0x110, URZ ;  /* 0x0000011004047890 */ /* 0x000fe2000fffe0ff */
[----:B------:R-:W-:-:S03]  /*26b0*/  SHF.L.U32 R3, R15, 0x1f, RZ ;  /* 0x0000001f0f037819 */ /* 0x000fc600000006ff */
[----:B------:R-:W-:-:S09]  /*26c0*/  ULEA UR5, UR6, UR4, 0x3 ;  /* 0x0000000406057291 */ /* 0x000fd2000f8e18ff */
[----:B------:R-:W1:Y:S02]  /*26d0*/  SYNCS.PHASECHK.TRANS64.TRYWAIT P0, [UR5], R3 ;  /* 0x00000003ff0075a7 */ /* 0x000e640008001105 */
[----:B-1----:R-:W-:Y:S05]  /*26e0*/  @!P0 BRA `(.L_x_37) ;  /* 0x0000005c00e48947 */ /* 0x002fea0003800000 */
.L_x_141:
[----:B------:R-:W-:-:S04]  /*26f0*/  UIADD3 UR6, UPT, UPT, UR6, 0x1, URZ ;  /* 0x0000000106067890 */ /* 0x000fc8000fffe0ff */
[----:B------:R-:W-:-:S04]  /*2700*/  UISETP.NE.AND UP0, UPT, UR6, 0x22, UPT ;  /* 0x000000220600788c */ /* 0x000fc8000bf05270 */
[----:B------:R-:W-:Y:S02]  /*2710*/  USEL UR7, URZ, 0x1, UP0 ;  /* 0x00000001ff077887 */ /* 0x000fe40008000000 */
[----:B------:R-:W-:-:S04]  /*2720*/  USEL UR6, UR6, URZ, UP0 ;  /* 0x000000ff06067287 */ /* 0x000fc80008000000 */
[----:B------:R-:W-:Y:S01]  /*2730*/  ULEA UR5, UR6, UR4, 0x3 ;  /* 0x0000000406057291 */ /* 0x000fe2000f8e18ff */
[----:B------:R-:W-:-:S04]  /*2740*/  LOP3.LUT R2, R15, UR7, RZ, 0x3c, !PT ;  /* 0x000000070f027c12 */ /* 0x000fc8000f8e3cff */
[----:B-1----:R-:W-:-:S04]  /*2750*/  SHF.L.U32 R3, R2, 0x1f, RZ ;  /* 0x0000001f02037819 */ /* 0x002fc800000006ff */
[----:B------:R-:W1:Y:S02]  /*2760*/  SYNCS.PHASECHK.TRANS64.TRYWAIT P0, [UR5], R3 ;  /* 0x00000003ff0075a7 */ /* 0x000e640008001105 */
[----:B-1----:R-:W-:Y:S05]  /*2770*/  @!P0 BRA `(.L_x_38) ;  /* 0x0000005c00d88947 */ /* 0x002fea0003800000 */
.L_x_143:
        /* <DEDUP_REMOVED lines=9> */
.L_x_145:
        /* <DEDUP_REMOVED lines=9> */
.L_x_147:
        /* <DEDUP_REMOVED lines=9> */
.L_x_149:
        /* <DEDUP_REMOVED lines=9> */
.L_x_151:
        /* <DEDUP_REMOVED lines=9> */
.L_x_153:
        /* <DEDUP_REMOVED lines=9> */
.L_x_155:
        /* <DEDUP_REMOVED lines=9> */
.L_x_157:
        /* <DEDUP_REMOVED lines=9> */
.L_x_159:
        /* <DEDUP_REMOVED lines=9> */
.L_x_161:
        /* <DEDUP_REMOVED lines=9> */
.L_x_163:
        /* <DEDUP_REMOVED lines=9> */
.L_x_165:
        /* <DEDUP_REMOVED lines=9> */
.L_x_167:
        /* <DEDUP_REMOVED lines=9> */
.L_x_169:
        /* <DEDUP_REMOVED lines=9> */
.L_x_171:
        /* <DEDUP_REMOVED lines=9> */
.L_x_173:
        /* <DEDUP_REMOVED lines=9> */
.L_x_175:
        /* <DEDUP_REMOVED lines=9> */
.L_x_177:
        /* <DEDUP_REMOVED lines=9> */
.L_x_179:
        /* <DEDUP_REMOVED lines=9> */
.L_x_181:
        /* <DEDUP_REMOVED lines=9> */
.L_x_183:
        /* <DEDUP_REMOVED lines=9> */
.L_x_185:
        /* <DEDUP_REMOVED lines=9> */
.L_x_187:
        /* <DEDUP_REMOVED lines=9> */
.L_x_189:
        /* <DEDUP_REMOVED lines=9> */
.L_x_191:
        /* <DEDUP_REMOVED lines=9> */
.L_x_193:
        /* <DEDUP_REMOVED lines=9> */
.L_x_195:
        /* <DEDUP_REMOVED lines=9> */
.L_x_197:
        /* <DEDUP_REMOVED lines=9> */
.L_x_199:
        /* <DEDUP_REMOVED lines=9> */
.L_x_201:
        /* <DEDUP_REMOVED lines=9> */
.L_x_203:
        /* <DEDUP_REMOVED lines=9> */
.L_x_205:
[----:B------:R-:W-:-:S04]  /*38f0*/  UIADD3 UR6, UPT, UPT, UR6, 0x1, URZ ;  /* 0x0000000106067890 */ /* 0x000fc8000fffe0ff */
[----:B------:R-:W-:-:S04]  /*3900*/  UISETP.NE.AND UP0, UPT, UR6, 0x22, UPT ;  /* 0x000000220600788c */ /* 0x000fc8000bf05270 */
[----:B------:R-:W-:Y:S02]  /*3910*/  USEL UR5, URZ, 0x1, UP0 ;  /* 0x00000001ff057887 */ /* 0x000fe40008000000 */
[----:B------:R-:W-:-:S04]  /*3920*/  USEL UR6, UR6, URZ, UP0 ;  /* 0x000000ff06067287 */ /* 0x000fc80008000000 */
[----:B------:R-:W-:Y:S01]  /*3930*/  ULEA UR6, UR6, UR4, 0x3 ;  /* 0x0000000406067291 */ /* 0x000fe2000f8e18ff */
[----:B-1----:R-:W-:-:S04]  /*3940*/  LOP3.LUT R3, R2, UR5, RZ, 0x3c, !PT ;  /* 0x0000000502037c12 */ /* 0x002fc8000f8e3cff */
[----:B------:R-:W-:Y:S01]  /*3950*/  SHF.L.U32 R3, R3, 0x1f, RZ ;  /* 0x0000001f03037819 */ /* 0x000fe200000006ff */
[----:B----4-:R-:W-:-:S07]  /*3960*/  IMAD.U32 R0, RZ, RZ, UR6 ;  /* 0x00000006ff007e24 */ /* 0x010fce000f8e00ff */
.L_x_70:
[----:B-1----:R1:W2:Y:S02]  /*3970*/  SYNCS.PHASECHK.TRANS64.TRYWAIT P0, [R0+URZ], R3 ;  /* 0x00000003000075a7 */ /* 0x0022a400080011ff */
[----:B--2---:R-:W-:Y:S05]  /*3980*/  @!P0 NANOSLEEP.SYNCS 0x989680 ;  /* 0x009896800000895d */ /* 0x004fea0003900000 */
[----:B------:R-:W2:Y:S02]  /*3990*/  @!P0 SYNCS.PHASECHK.TRANS64 P0, [R0+URZ], R3 ;  /* 0x00000003000085a7 */ /* 0x000ea400080010ff */
[----:B--2---:R-:W-:Y:S05]  /*39a0*/  @P0 EXIT ;  /* 0x000000000000094d */ /* 0x004fea0003800000 */
[----:B------:R-:W-:Y:S05]  /*39b0*/  BRA `(.L_x_70) ;  /* 0xfffffffc00ec7947 */ /* 0x000fea000383ffff */
.L_x_18:
[----:B------:R-:W-:-:S04]  /*39c0*/  UISETP.NE.AND UP1, UPT, UR37, URZ, UPT ;  /* 0x000000ff2500728c */ /* 0x000fc8000bf25270 */
[----:B------:R-:W-:-:S09]  /*39d0*/  UISETP.NE.OR UP1, UPT, UR8, 0x1, UP1 ;  /* 0x000000010800788c */ /* 0x000fd20008f25670 */
[----:B------:R-:W-:Y:S05]  /*39e0*/  BRA.U UP1, `(.L_x_71) ;  /* 0x0000000501487547 */ /* 0x000fea000b800000 */
[----:B------:R-:W-:Y:S01]  /*39f0*/  ISETP.NE.AND P2, PT, R2, RZ, PT ;  /* 0x000000ff0200720c */ /* 0x000fe20003f45270 */
[----:B------:R-:W-:Y:S01]  /*3a00*/  IMAD.MOV.U32 R12, RZ, RZ, 0x1 ;  /* 0x00000001ff0c7424 */ /* 0x000fe200078e00ff */
[----:B------:R-:W-:Y:S02]  /*3a10*/  CS2R R10, SRZ ;  /* 0x00000000000a7805 */ /* 0x000fe4000001ff00 */
[----:B------:R-:W-:Y:S01]  /*3a20*/  CS2R R8, SRZ ;  /* 0x0000000000087805 */ /* 0x000fe2000001ff00 */
[----:B------:R-:W-:Y:S01]  /*3a30*/  UMOV UR4, 0x400 ;  /* 0x0000040000047882 */ /* 0x000fe20000000000 */
[----:B------:R-:W-:Y:S01]  /*3a40*/  UMOV UR6, URZ ;  /* 0x000000ff00067c82 */ /* 0x000fe20008000000 */
[----:B------:R-:W-:-:S12]  /*3a50*/  ULEA UR37, UR37, UR4, 0x18 ;  /* 0x0000000425257291 */ /* 0x000fd8000f8ec0ff */
.L_x_75:
[----:B------:R-:W-:Y:S02]  /*3a60*/  LEA R0, R8, UR37, 0x3 ;  /* 0x0000002508007c11 */ /* 0x000fe4000f8e18ff */
[----:B------:R-:W-:-:S03]  /*3a70*/  SHF.L.U32 R5, R9, 0x1f, RZ ;  /* 0x0000001f09057819 */ /* 0x000fc600000006ff */
[----:B------:R-:W-:Y:S01]  /*3a80*/  VIADD R4, R0, 0x2c0 ;  /* 0x000002c000047836 */ /* 0x000fe20000000000 */
[----:B------:R-:W1:Y:S02]  /*3a90*/  SYNCS.PHASECHK.TRANS64.TRYWAIT P0, [R0+URZ+0x2b0], R5 ;  /* 0x0002b005000075a7 */ /* 0x000e6400080011ff */
[----:B-1----:R-:W-:Y:S05]  /*3aa0*/  @!P0 BRA `(.L_x_72) ;  /* 0x00000058000c8947 */ /* 0x002fea0003800000 */
.L_x_206:
[----:B------:R-:W-:Y:S01]  /*3ab0*/  ULEA UR5, UR6, UR37, 0x3 ;  /* 0x0000002506057291 */ /* 0x000fe2000f8e18ff */
[----:B------:R-:W-:Y:S02]  /*3ac0*/  PRMT R4, RZ, 0x654, R4 ;  /* 0x00000654ff047816 */ /* 0x000fe40000000004 */
[----:B-1----:R-:W-:Y:S01]  /*3ad0*/  SHF.L.U32 R5, R12, 0x1f, RZ ;  /* 0x0000001f0c057819 */ /* 0x002fe200000006ff */
[----:B------:R-:W-:Y:S01]  /*3ae0*/  UIADD3 UR4, UPT, UPT, UR5, 0x250, URZ ;  /* 0x0000025005047890 */ /* 0x000fe2000fffe0ff */
[----:B------:R1:W-:Y:S05]  /*3af0*/  SYNCS.ARRIVE.TRANS64.RED.A1T0 RZ, [R4+URZ], RZ ;  /* 0x000000ff04ff79a7 */ /* 0x0003ea00081004ff */
[----:B------:R-:W-:Y:S01]  /*3b00*/  IMAD.U32 R7, RZ, RZ, UR4 ;  /* 0x00000004ff077e24 */ /* 0x000fe2000f8e00ff */
[----:B------:R-:W2:Y:S04]  /*3b10*/  SYNCS.PHASECHK.TRANS64.TRYWAIT P0, [UR5+0x260], R5 ;  /* 0x00026005ff0075a7 */ /* 0x000ea80008001105 */
[----:B------:R-:W-:Y:S01]  /*3b20*/  PRMT R6, R2, 0x654, R7 ;  /* 0x0000065402067816 */ /* 0x000fe20000000007 */
[----:B-1----:R-:W-:Y:S01]  /*3b30*/  @!P2 IMAD.MOV.U32 R4, RZ, RZ, 0x10 ;  /* 0x00000010ff04a424 */ /* 0x002fe200078e00ff */
[----:B--2---:R-:W-:Y:S06]  /*3b40*/  @!P0 BRA `(.L_x_73) ;  /* 0x0000005400f88947 */ /* 0x004fec0003800000 */
.L_x_208:
[----:B------:R-:W-:Y:S01]  /*3b50*/  ULEA UR4, UR6, UR37, 0x4 ;  /* 0x0000002506047291 */ /* 0x000fe2000f8e20ff */
[----:B------:R-:W-:Y:S01]  /*3b60*/  SEL R3, R6, R3, !P2 ;  /* 0x0000000306037207 */ /* 0x000fe20005000000 */
[----:B------:R-:W-:Y:S01]  /*3b70*/  UIADD3 UR5, UPT, UPT, UR5, 0x250, URZ ;  /* 0x0000025005057890 */ /* 0x000fe2000fffe0ff */
[----:B-1----:R-:W-:Y:S01]  /*3b80*/  LEA R0, R11, UR37, 0x3 ;  /* 0x000000250b007c11 */ /* 0x002fe2000f8e18ff */
[----:B------:R-:W-:Y:S01]  /*3b90*/  UIADD3 UR4, UPT, UPT, UR4, 0x2e0, URZ ;  /* 0x000002e004047890 */ /* 0x000fe2000fffe0ff */
[----:B------:R-:W-:Y:S01]  /*3ba0*/  SHF.L.U32 R5, R10, 0x1f, RZ ;  /* 0x0000001f0a057819 */ /* 0x000fe200000006ff */
[----:B------:R1:W-:Y:S01]  /*3bb0*/  @!P2 SYNCS.ARRIVE.TRANS64.RED RZ, [R3+URZ], R4 ;  /* 0x0000000403ffa9a7 */ /* 0x0003e200080004ff */
[----:B------:R-:W-:Y:S01]  /*3bc0*/  UIADD3 UR6, UPT, UPT, UR6, 0x1, URZ ;  /* 0x0000000106067890 */ /* 0x000fe2000fffe0ff */
[----:B------:R-:W-:-:S03]  /*3bd0*/  VIADD R8, R8, 0x1 ;  /* 0x0000000108087836 */ /* 0x000fc60000000000 */
[----:B------:R-:W-:Y:S02]  /*3be0*/  UISETP.NE.AND UP0, UPT, UR6, 0x2, UPT ;  /* 0x000000020600788c */ /* 0x000fe4000bf05270 */
[----:B------:R-:W-:Y:S06]  /*3bf0*/  UGETNEXTWORKID.BROADCAST [UR4], [UR5] ;  /* 0x00000000040073ca */ /* 0x000fec0008000100 */
[----:B------:R-:W-:Y:S01]  /*3c00*/  USEL UR4, URZ, 0x1, UP0 ;  /* 0x00000001ff047887 */ /* 0x000fe20008000000 */
[----:B------:R-:W-:Y:S01]  /*3c10*/  ISETP.NE.AND P0, PT, R8, 0x2, PT ;  /* 0x000000020800780c */ /* 0x000fe20003f05270 */
[----:B------:R-:W-:Y:S01]  /*3c20*/  USEL UR6, UR6, URZ, UP0 ;  /* 0x000000ff06067287 */ /* 0x000fe20008000000 */
[----:B------:R-:W2:Y:S03]  /*3c30*/  SYNCS.PHASECHK.TRANS64.TRYWAIT P1, [R0+URZ+0x250], R5 ;  /* 0x00025005000075a7 */ /* 0x000ea600080211ff */
[----:B------:R-:W-:Y:S01]  /*3c40*/  LOP3.LUT R12, R12, UR4, RZ, 0x3c, !PT ;  /* 0x000000040c0c7c12 */ /* 0x000fe2000f8e3cff */
[----:B-12---:R-:W-:Y:S07]  /*3c50*/  @!P1 BRA `(.L_x_74) ;  /* 0x0000005400cc9947 */ /* 0x006fee0003800000 */
.L_x_209:
[C---:B------:R-:W-:Y:S01]  /*3c60*/  LEA R4, R11.reuse, UR37, 0x4 ;  /* 0x000000250b047c11 */ /* 0x040fe2000f8e20ff */
[----:B-1----:R-:W-:Y:S01]  /*3c70*/  VIADD R0, R0, 0x260 ;  /* 0x0000026000007836 */ /* 0x002fe20000000000 */
[----:B------:R-:W-:Y:S01]  /*3c80*/  SEL R8, R8, RZ, P0 ;  /* 0x000000ff08087207 */ /* 0x000fe20000000000 */
[----:B------:R-:W-:-:S03]  /*3c90*/  VIADD R11, R11, 0x1 ;  /* 0x000000010b0b7836 */ /* 0x000fc60000000000 */
[----:B------:R-:W1:Y:S01]  /*3ca0*/  LDS.128 R4, [R4+0x2e0] ;  /* 0x0002e00004047984 */ /* 0x000e620000000c00 */
[----:B------:R-:W-:Y:S02]  /*3cb0*/  PRMT R0, RZ, 0x654, R0 ;  /* 0x00000654ff007816 */ /* 0x000fe40000000000 */
[C---:B------:R-:W-:Y:S01]  /*3cc0*/  ISETP.NE.AND P1, PT, R11.reuse, 0x2, PT ;  /* 0x000000020b00780c */ /* 0x040fe20003f25270 */
[----:B------:R-:W-:Y:S01]  /*3cd0*/  @!PT LDS RZ, [RZ] ;  /* 0x00000000fffff984 */ /* 0x000fe20000000800 */
[----:B------:R-:W-:Y:S01]  /*3ce0*/  @!PT LDS RZ, [RZ] ;  /* 0x00000000fffff984 */ /* 0x000fe20000000800 */
[----:B------:R-:W-:Y:S01]  /*3cf0*/  @!PT LDS RZ, [RZ] ;  /* 0x00000000fffff984 */ /* 0x000fe20000000800 */
[----:B------:R-:W-:Y:S01]  /*3d00*/  @!PT LDS RZ, [RZ] ;  /* 0x00000000fffff984 */ /* 0x000fe20000000800 */
[----:B------:R2:W-:Y:S06]  /*3d10*/  MEMBAR.ALL.CTA ;  /* 0x0000000000007992 */ /* 0x0005ec0000008000 */
[----:B--2---:R-:W2:Y:S01]  /*3d20*/  FENCE.VIEW.ASYNC.S ;  /* 0x00000000000073c6 */ /* 0x004ea20000000000 */
[----:B------:R-:W-:Y:S01]  /*3d30*/  SEL R11, R11, RZ, P1 ;  /* 0x000000ff0b0b7207 */ /* 0x000fe20000800000 */
[----:B--2---:R2:W-:Y:S01]  /*3d40*/  SYNCS.ARRIVE.TRANS64.RED.A1T0 RZ, [R0+URZ], RZ ;  /* 0x000000ff00ff79a7 */ /* 0x0045e200081004ff */
[----:B-1----:R-:W-:-:S02]  /*3d50*/  LOP3.LUT P3, RZ, R6, 0x1, RZ, 0xc0, !PT ;  /* 0x0000000106ff7812 */ /* 0x002fc4000786c0ff */
[----:B------:R-:W-:-:S04]  /*3d60*/  SEL R5, RZ, 0x1, P1 ;  /* 0x00000001ff057807 */ /* 0x000fc80000800000 */
[----:B------:R-:W-:Y:S02]  /*3d70*/  LOP3.LUT R10, R10, R5, RZ, 0x3c, !PT ;  /* 0x000000050a0a7212 */ /* 0x000fe400078e3cff */
[----:B--2---:R-:W-:-:S04]  /*3d80*/  SEL R0, RZ, 0x1, P0 ;  /* 0x00000001ff007807 */ /* 0x004fc80000000000 */
[----:B------:R-:W-:Y:S01]  /*3d90*/  LOP3.LUT R9, R9, R0, RZ, 0x3c, !PT ;  /* 0x0000000009097212 */ /* 0x000fe200078e3cff */
[----:B------:R-:W-:Y:S06]  /*3da0*/  @P3 BRA `(.L_x_75) ;  /* 0xfffffffc002c3947 */ /* 0x000fec000383ffff */
[----:B------:R-:W-:Y:S01]  /*3db0*/  ULEA UR5, UR6, UR37, 0x3 ;  /* 0x0000002506057291 */ /* 0x000fe2000f8e18ff */
[----:B------:R-:W-:-:S08]  /*3dc0*/  SHF.L.U32 R3, R12, 0x1f, RZ ;  /* 0x0000001f0c037819 */ /* 0x000fd000000006ff */
[----:B------:R-:W1:Y:S02]  /*3dd0*/  SYNCS.PHASECHK.TRANS64 P0, [UR5+0x260], R3 ;  /* 0x00026003ff0075a7 */ /* 0x000e640008001005 */
[----:B-1----:R-:W-:Y:S05]  /*3de0*/  @P0 BRA `(.L_x_76) ;  /* 0x0000000000080947 */ /* 0x002fea0003800000 */
[----:B------:R-:W1:Y:S02]  /*3df0*/  SYNCS.PHASECHK.TRANS64.TRYWAIT P0, [UR5+0x260], R3 ;  /* 0x00026003ff0075a7 */ /* 0x000e640008001105 */
[----:B-1----:R-:W-:Y:S05]  /*3e00*/  @!P0 BRA `(.L_x_77) ;  /* 0x0000005400748947 */ /* 0x002fea0003800000 */
.L_x_76:
[----:B------:R-:W-:-:S04]  /*3e10*/  UIADD3 UR4, UPT, UPT, UR6, 0x1, URZ ;  /* 0x0000000106047890 */ /* 0x000fc8000fffe0ff */
[----:B------:R-:W-:-:S04]  /*3e20*/  UISETP.NE.AND UP0, UPT, UR4, 0x2, UPT ;  /* 0x000000020400788c */ /* 0x000fc8000bf05270 */
[----:B------:R-:W-:Y:S02]  /*3e30*/  USEL UR7, URZ, 0x1, UP0 ;  /* 0x00000001ff077887 */ /* 0x000fe40008000000 */
[----:B------:R-:W-:-:S04]  /*3e40*/  USEL UR4, UR4, URZ, UP0 ;  /* 0x000000ff04047287 */ /* 0x000fc80008000000 */
[----:B------:R-:W-:Y:S01]  /*3e50*/  ULEA UR4, UR4, UR37, 0x3 ;  /* 0x0000002504047291 */ /* 0x000fe2000f8e18ff */
[----:B-1----:R-:W-:-:S04]  /*3e60*/  LOP3.LUT R3, R12, UR7, RZ, 0x3c, !PT ;  /* 0x000000070c037c12 */ /* 0x002fc8000f8e3cff */
[----:B------:R-:W-:-:S04]  /*3e70*/  SHF.L.U32 R0, R3, 0x1f, RZ ;  /* 0x0000001f03007819 */ /* 0x000fc800000006ff */
[----:B------:R-:W1:Y:S02]  /*3e80*/  SYNCS.PHASECHK.TRANS64 P0, [UR4+0x260], R0 ;  /* 0x00026000ff0075a7 */ /* 0x000e640008001004 */
[----:B-1----:R-:W-:Y:S05]  /*3e90*/  @P0 EXIT ;  /* 0x000000000000094d */ /* 0x002fea0003800000 */
[----:B------:R-:W-:Y:S02]  /*3ea0*/  SHF.L.U32 R3, R3, 0x1f, RZ ;  /* 0x0000001f03037819 */ /* 0x000fe400000006ff */
[----:B------:R-:W-:-:S07]  /*3eb0*/  MOV R0, UR4 ;  /* 0x0000000400007c02 */ /* 0x000fce0008000f00 */
.L_x_78:
[----:B-1----:R1:W2:Y:S02]  /*3ec0*/  SYNCS.PHASECHK.TRANS64.TRYWAIT P0, [R0+URZ+0x260], R3 ;  /* 0x00026003000075a7 */ /* 0x0022a400080011ff */
[----:B--2---:R-:W-:Y:S05]  /*3ed0*/  @!P0 NANOSLEEP.SYNCS 0x989680 ;  /* 0x009896800000895d */ /* 0x004fea0003900000 */
[----:B------:R-:W2:Y:S02]  /*3ee0*/  @!P0 SYNCS.PHASECHK.TRANS64 P0, [R0+URZ+0x260], R3 ;  /* 0x00026003000085a7 */ /* 0x000ea400080010ff */
[----:B--2---:R-:W-:Y:S05]  /*3ef0*/  @P0 EXIT ;  /* 0x000000000000094d */ /* 0x004fea0003800000 */
[----:B------:R-:W-:Y:S05]  /*3f00*/  BRA `(.L_x_78) ;  /* 0xfffffffc00ec7947 */ /* 0x000fea000383ffff */
.L_x_71:
[----:B------:R-:W-:-:S09]  /*3f10*/  UISETP.NE.AND UP1, UPT, UR8, URZ, UPT ;  /* 0x000000ff0800728c */ /* 0x000fd2000bf25270 */
[----:B------:R-:W-:Y:S05]  /*3f20*/  BRA.U UP1, `(.L_x_79) ;  /* 0x0000000d01787547 */ /* 0x000fea000b800000 */
[----:B------:R-:W-:Y:S01]  /*3f30*/  UMOV UR4, 0x40 ;  /* 0x0000004000047882 */ /* 0x000fe20000000000 */
[----:B------:R-:W-:Y:S01]  /*3f40*/  NOP ;  /* 0x0000000000007918 */ /* 0x000fe20000000000 */
[----:B------:R-:W-:Y:S01]  /*3f50*/  ULEA UR4, UR37, UR4, 0x18 ;  /* 0x0000000425047291 */ /* 0x000fe2000f8ec0ff */
[----:B------:R-:W-:Y:S02]  /*3f60*/  UMOV UR5, 0x400 ;  /* 0x0000040000057882 */ /* 0x000fe40000000000 */
[----:B------:R-:W-:-:S06]  /*3f70*/  ULEA UR37, UR37, UR5, 0x18 ;  /* 0x0000000525257291 */ /* 0x000fcc000f8ec0ff */
[----:B------:R-:W1:Y:S02]  /*3f80*/  LDS.U8 R0, [UR4+0x1c] ;  /* 0x00001c04ff007984 */ /* 0x000e640008000000 */
[----:B-1----:R-:W-:-:S13]  /*3f90*/  ISETP.NE.AND P0, PT, R0, RZ, PT ;  /* 0x000000ff0000720c */ /* 0x002fda0003f05270 */
[----:B------:R-:W-:Y:S05]  /*3fa0*/  @P0 BRA `(.L_x_80) ;  /* 0x0000000000580947 */ /* 0x000fea0003800000 */
[----:B------:R-:W-:-:S13]  /*3fb0*/  ELECT P0, URZ, PT ;  /* 0x0000000000ff782f */ /* 0x000fda0003800000 */
[----:B------:R-:W-:Y:S05]  /*3fc0*/  @!P0 BRA `(.L_x_81) ;  /* 0x0000000000608947 */ /* 0x000fea0003800000 */
[----:B------:R-:W-:Y:S01]  /*3fd0*/  UMOV UR5, 0x10 ;  /* 0x0000001000057882 */ /* 0x000fe20000000000 */
[----:B------:R-:W-:Y:S01]  /*3fe0*/  HFMA2 R0, -RZ, RZ, 0, 5.9604644775390625e-08 ;  /* 0x00000001ff007431 */ /* 0x000fe200000001ff */
[----:B------:R-:W-:-:S03]  /*3ff0*/  MOV R2, 0xffff ;  /* 0x0000ffff00027802 */ /* 0x000fc60000000f00 */
[----:B------:R-:W-:Y:S04]  /*4000*/  DEPBAR.LE SB1, 0x36 ;  /* 0x00009d800000791a */ /* 0x000fe80000000000 */
[----:B------:R-:W1:Y:S02]  /*4010*/  UTCATOMSWS.FIND_AND_SET.ALIGN UP0, UR5, UR5 ;  /* 0x00000005000575e3 */ /* 0x000e640008000800 */
[----:B-1----:R-:W-:Y:S01]  /*4020*/  MOV R3, UR5 ;  /* 0x0000000500037c02 */ /* 0x002fe20008000f00 */
[----:B------:R-:W-:Y:S06]  /*4030*/  BRA.U UP0, `(.L_x_82) ;  /* 0x0000000100187547 */ /* 0x000fec000b800000 */
.L_x_83:
[----:B------:R-:W-:Y:S05]  /*4040*/  NANOSLEEP 0x64 ;  /* 0x000000640000795d */ /* 0x000fea0003800000 */
[----:B------:R-:W-:-:S05]  /*4050*/  UMOV UR5, 0x10 ;  /* 0x0000001000057882 */ /* 0x000fca0000000000 */
[----:B------:R-:W-:Y:S04]  /*4060*/  DEPBAR.LE SB1, 0x36 ;  /* 0x00009d800000791a */ /* 0x000fe80000000000 */
[----:B------:R-:W1:Y:S02]  /*4070*/  UTCATOMSWS.FIND_AND_SET.ALIGN UP0, UR5, UR5 ;  /* 0x00000005000575e3 */ /* 0x000e640008000800 */
[----:B-1----:R-:W-:Y:S01]  /*4080*/  MOV R3, UR5 ;  /* 0x0000000500037c02 */ /* 0x002fe20008000f00 */
[----:B------:R-:W-:Y:S05]  /*4090*/  BRA.U !UP0, `(.L_x_83) ;  /* 0xfffffffd08e87547 */ /* 0x000fea000b83ffff */
.L_x_82:
[-C--:B------:R-:W-:Y:S02]  /*40a0*/  SHF.L.U32 R2, R2, R3.reuse, RZ ;  /* 0x0000000302027219 */ /* 0x080fe400000006ff */
[----:B------:R-:W-:Y:S01]  /*40b0*/  SHF.L.U32 R0, R0, R3, RZ ;  /* 0x0000000300007219 */ /* 0x000fe200000006ff */
[----:B------:R-:W-:Y:S02]  /*40c0*/  IMAD.SHL.U32 R3, R3, 0x20, RZ ;  /* 0x0000002003037824 */ /* 0x000fe400078e00ff */
[----:B------:R1:W-:Y:S04]  /*40d0*/  ATOMS.OR RZ, [UR4+0x14], R2 ;  /* 0x00001402ffff798c */ /* 0x0003e8000b000004 */
[----:B------:R1:W-:Y:S04]  /*40e0*/  ATOMS.OR RZ, [UR4+0x18], R0 ;  /* 0x00001800ffff798c */ /* 0x0003e8000b000004 */
[----:B------:R1:W-:Y:S01]  /*40f0*/  STS [UR37+0x300], R3 ;  /* 0x00030003ff007988 */ /* 0x0003e20008000825 */
[----:B------:R-:W-:Y:S05]  /*4100*/  BRA `(.L_x_81) ;  /* 0x0000000000107947 */ /* 0x000fea0003800000 */
.L_x_80:
[----:B------:R-:W-:Y:S02]  /*4110*/  MOV R0, 0xffffffff ;  /* 0xffffffff00007802 */ /* 0x000fe40000000f00 */
[----:B------:R-:W-:-:S03]  /*4120*/  MOV R2, 0x4150 ;  /* 0x0000415000027802 */ /* 0x000fc60000000f00 */
[----:B------:R1:W-:Y:S04]  /*4130*/  STS [UR37+0x300], R0 ;  /* 0x00030000ff007988 */ /* 0x0003e80008000825 */
[----:B-1-3-5:R-:W-:Y:S05]  /*4140*/  CALL.REL.NOINC `($__internal_1_$__cuda_sm10x_tcgen05_guardrail_trap_phase_invalid_during_alloc) ;  /* 0x0000005800307944 */ /* 0x02afea0003c00000 */
.L_x_81:
[----:B------:R-:W-:Y:S05]  /*4150*/  WARPSYNC.ALL ;  /* 0x0000000000007948 */ /* 0x000fea0003800000 */
[----:B------:R-:W2:Y:S01]  /*4160*/  S2UR UR6, SR_CgaCtaId ;  /* 0x00000000000679c3 */ /* 0x000ea20000008800 */
[----:B------:R-:W-:Y:S01]  /*4170*/  UMOV UR4, 0x400 ;  /* 0x0000040000047882 */ /* 0x000fe20000000000 */
[----:B------:R-:W-:-:S06]  /*4180*/  NOP ;  /* 0x0000000000007918 */ /* 0x000fcc0000000000 */
[----:B------:R-:W-:Y:S06]  /*4190*/  BAR.ARV 0x6, 0xa0 ;  /* 0x0182800000007b1d */ /* 0x000fec0000002000 */
[----:B------:R-:W4:Y:S01]  /*41a0*/  LDCU UR7, c[0x0][0x38c] ;  /* 0x00007180ff0777ac */ /* 0x000f220008000800 */
[----:B------:R-:W-:Y:S01]  /*41b0*/  IMAD.MOV.U32 R11, RZ, RZ, 0x1 ;  /* 0x00000001ff0b7424 */ /* 0x000fe200078e00ff */
[----:B------:R-:W-:Y:S01]  /*41c0*/  CS2R R8, SRZ ;  /* 0x0000000000087805 */ /* 0x000fe2000001ff00 */
[----:B------:R-:W-:Y:S01]  /*41d0*/  IMAD.MOV.U32 R10, RZ, RZ, RZ ;  /* 0x000000ffff0a7224 */ /* 0x000fe200078e00ff */
[----:B------:R-:W-:Y:S01]  /*41e0*/  UMOV UR16, URZ ;  /* 0x000000ff00107c82 */ /* 0x000fe20008000000 */
[----:B------:R-:W-:Y:S01]  /*41f0*/  UMOV UR15, URZ ;  /* 0x000000ff000f7c82 */ /* 0x000fe20008000000 */
[----:B------:R-:W-:Y:S01]  /*4200*/  UMOV UR20, 0x0 ;  /* 0x0000000000147882 */ /* 0x000fe20000000000 */
[----:B------:R-:W-:Y:S01]  /*4210*/  UMOV UR21, 0x4218410 ;  /* 0x0421841000157882 */ /* 0x000fe20000000000 */
[----:B--2---:R-:W-:Y:S01]  /*4220*/  ULEA UR6, UR6, UR4, 0x18 ;  /* 0x0000000406067291 */ /* 0x004fe2000f8ec0ff */
[----:B------:R-:W2:Y:S03]  /*4230*/  LDCU UR4, c[0x0][0x38c] ;  /* 0x00007180ff0477ac */ /* 0x000ea60008000800 */
[----:B------:R-:W-:-:S02]  /*4240*/  UIADD3 UR18, UPT, UPT, UR6, 0x4600, URZ ;  /* 0x0000460006127890 */ /* 0x000fc4000fffe0ff */
[----:B----4-:R-:W-:-:S03]  /*4250*/  UIADD3 UR7, UPT, UPT, UR7, 0x1f, URZ ;  /* 0x0000001f07077890 */ /* 0x010fc6000fffe0ff */
[----:B-1----:R-:W1:Y:S01]  /*4260*/  LDS R0, [UR6+0x300] ;  /* 0x00030006ff007984 */ /* 0x002e620008000800 */
[----:B------:R-:W-:Y:S02]  /*4270*/  UIADD3 UR17, UPT, UPT, UR6, 0x15600, URZ ;  /* 0x0001560006117890 */ /* 0x000fe4000fffe0ff */
[----:B------:R-:W-:Y:S02]  /*4280*/  USHF.R.S32.HI UR5, URZ, 0x1f, UR7 ;  /* 0x0000001fff057899 */ /* 0x000fe40008011407 */
[----:B------:R-:W-:Y:S02]  /*4290*/  USHF.R.U32.HI UR18, URZ, 0x4, UR18 ;  /* 0x00000004ff127899 */ /* 0x000fe40008011612 */
[----:B------:R-:W-:Y:S02]  /*42a0*/  ULEA.HI UR5, UR5, UR7, URZ, 0x5 ;  /* 0x0000000705057291 */ /* 0x000fe4000f8f28ff */
[----:B------:R-:W-:Y:S02]  /*42b0*/  USHF.R.U32.HI UR17, URZ, 0x4, UR17 ;  /* 0x00000004ff117899 */ /* 0x000fe40008011611 */
[----:B------:R-:W-:-:S02]  /*42c0*/  USHF.R.S32.HI UR5, URZ, 0x5, UR5 ;  /* 0x00000005ff057899 */ /* 0x000fc40008011405 */
[----:B------:R-:W-:Y:S02]  /*42d0*/  ULOP3.LUT UR18, UR18, 0x3fff, URZ, 0xc0, !UPT ;  /* 0x00003fff12127892 */ /* 0x000fe4000f8ec0ff */
[----:B------:R-:W-:Y:S02]  /*42e0*/  UISETP.LT.AND UP0, UPT, UR5, 0x1, UPT ;  /* 0x000000010500788c */ /* 0x000fe4000bf01270 */
[----:B------:R-:W-:Y:S02]  /*42f0*/  ULOP3.LUT UR17, UR17, 0x3fff, URZ, 0xc0, !UPT ;  /* 0x00003fff11117892 */ /* 0x000fe4000f8ec0ff */
[----:B------:R-:W-:Y:S02]  /*4300*/  USEL UR10, UR5, 0x1, !UP0 ;  /* 0x00000001050a7887 */ /* 0x000fe4000c000000 */
[----:B--2---:R-:W-:Y:S02]  /*4310*/  UISETP.GE.AND UP3, UPT, UR4, 0x1, UPT ;  /* 0x000000010400788c */ /* 0x004fe4000bf66270 */
[----:B------:R-:W-:Y:S01]  /*4320*/  UIADD3 UR10, UPT, UPT, -UR10, URZ, URZ ;  /* 0x000000ff0a0a7290 */ /* 0x000fe2000fffe1ff */
[----:B-1----:R-:W-:-:S15]  /*4330*/  R2UR UR19, R0 ;  /* 0x00000000001372ca */ /* 0x002fde00000e0000 */
.L_x_90:
[----:B------:R-:W-:Y:S02]  /*4340*/  LEA R0, R10, UR6, 0x3 ;  /* 0x000000060a007c11 */ /* 0x000fe4000f8e18ff */
[----:B------:R-:W-:Y:S02]  /*4350*/  SHF.L.U32 R5, R9, 0x1f, RZ ;  /* 0x0000001f09057819 */ /* 0x000fe400000006ff */
[----:B------:R-:W-:Y:S01]  /*4360*/  PLOP3.LUT P0, PT, PT, PT, UP3, 0x80, 0x8 ;  /* 0x000000000008781c */ /* 0x000fe20003f0f038 */
[----:B------:R-:W-:Y:S01]  /*4370*/  VIADD R3, R0, 0x260 ;  /* 0x0000026000037836 */ /* 0x000fe20000000000 */
[----:B-1----:R-:W1:Y:S02]  /*4380*/  SYNCS.PHASECHK.TRANS64.TRYWAIT P1, [R0+URZ+0x250], R5 ;  /* 0x00025005000075a7 */ /* 0x002e6400080211ff */
[----:B-1--4-:R-:W-:Y:S09]  /*4390*/  @!P1 BRA `(.L_x_84) ;  /* 0x0000005000289947 */ /* 0x012ff20003800000 */
.L_x_211:
[----:B------:R-:W-:Y:S01]  /*43a0*/  LEA R4, R10, UR6, 0x4 ;  /* 0x000000060a047c11 */ /* 0x000fe2000f8e20ff */
[----:B------:R-:W-:Y:S01]  /*43b0*/  @UP3 ULEA UR4, UR15, UR6, 0x3 ;  /* 0x000000060f043291 */ /* 0x000fe2000f8e18ff */
[----:B------:R-:W-:Y:S01]  /*43c0*/  PLOP3.LUT P2, PT, PT, PT, PT, 0x80, 0x8 ;  /* 0x000000000008781c */ /* 0x000fe20003f4f070 */
[----:B------:R-:W-:Y:S01]  /*43d0*/  ULEA UR9, UR16, UR6, 0x3 ;  /* 0x0000000610097291 */ /* 0x000fe2000f8e18ff */
[----:B------:R-:W-:Y:S02]  /*43e0*/  PRMT R3, RZ, 0x654, R3 ;  /* 0x00000654ff037816 */ /* 0x000fe40000000003 */
[----:B-1----:R-:W1:Y:S01]  /*43f0*/  LDS.128 R4, [R4+0x2e0] ;  /* 0x0002e00004047984 */ /* 0x002e620000000c00 */
[----:B------:R-:W-:Y:S02]  /*4400*/  @P0 SHF.L.U32 R2, R8, 0x1f, RZ ;  /* 0x0000001f08020819 */ /* 0x000fe400000006ff */
[----:B------:R-:W-:Y:S01]  /*4410*/  SHF.L.U32 R0, R11, 0x1f, RZ ;  /* 0x0000001f0b007819 */ /* 0x000fe200000006ff */
[----:B------:R-:W-:Y:S01]  /*4420*/  @!PT LDS RZ, [RZ] ;  /* 0x00000000fffff984 */ /* 0x000fe20000000800 */
[----:B------:R-:W-:Y:S01]  /*4430*/  @!PT LDS RZ, [RZ] ;  /* 0x00000000fffff984 */ /* 0x000fe20000000800 */
[----:B------:R-:W-:Y:S01]  /*4440*/  @!PT LDS RZ, [RZ] ;  /* 0x00000000fffff984 */ /* 0x000fe20000000800 */
[----:B------:R-:W-:Y:S01]  /*4450*/  @!PT LDS RZ, [RZ] ;  /* 0x00000000fffff984 */ /* 0x000fe20000000800 */
[----:B------:R2:W-:Y:S06]  /*4460*/  MEMBAR.ALL.CTA ;  /* 0x0000000000007992 */ /* 0x0005ec0000008000 */
[----:B--2---:R-:W2:Y:S02]  /*4470*/  FENCE.VIEW.ASYNC.S ;  /* 0x00000000000073c6 */ /* 0x004ea40000000000 */
[----:B--2---:R2:W-:Y:S01]  /*4480*/  SYNCS.ARRIVE.TRANS64.RED.A1T0 RZ, [R3+URZ], RZ ;  /* 0x000000ff03ff79a7 */ /* 0x0045e200081004ff */
[----:B------:R2:W4:Y:S01]  /*4490*/  @P0 SYNCS.PHASECHK.TRANS64.TRYWAIT P2, [UR4], R2 ;  /* 0x00000002ff0005a7 */ /* 0x0005220008041104 */
[----:B-1----:R-:W-:Y:S01]  /*44a0*/  LOP3.LUT P1, RZ, R6, 0x1, RZ, 0xc0, !PT ;  /* 0x0000000106ff7812 */ /* 0x002fe2000782c0ff */
[----:B------:R-:W1:Y:S02]  /*44b0*/  SYNCS.PHASECHK.TRANS64.TRYWAIT P0, [UR9+0x290], R0 ;  /* 0x00029000ff0075a7 */ /* 0x000e640008001109 */
[----:B-12-4-:R-:W-:Y:S10]  /*44c0*/  @!P0 BRA `(.L_x_85) ;  /* 0x0000004c00f08947 */ /* 0x016ff40003800000 */
.L_x_213:
[----:B------:R-:W-:Y:S01]  /*44d0*/  IADD3 R10, PT, PT, R10, 0x1, RZ ;  /* 0x000000010a0a7810 */ /* 0x000fe20007ffe0ff */
[----:B------:R-:W-:Y:S06]  /*44e0*/  BRA.U !UP3, `(.L_x_86) ;  /* 0x000000010ba87547 */ /* 0x000fec000b800000 */
[----:B------:R-:W-:Y:S02]  /*44f0*/  ULEA.HI UR8, UR16, UR16, URZ, 0x1 ;  /* 0x0000001010087291 */ /* 0x000fe4000f8f08ff */
[----:B------:R-:W-:Y:S02]  /*4500*/  UPLOP3.LUT UP4, UPT, UPT, UPT, UPT, 0x40, 0x4 ;  /* 0x000000000004789c */ /* 0x000fe40003f8e870 */
[----:B------:R-:W-:Y:S02]  /*4510*/  USHF.L.U32 UR4, UR8, 0x6, URZ ;  /* 0x0000000608047899 */ /* 0x000fe400080006ff */
[----:B------:R-:W-:Y:S02]  /*4520*/  ULOP3.LUT UR8, UR8, 0xffe, URZ, 0xc0, !UPT ;  /* 0x00000ffe08087892 */ /* 0x000fe4000f8ec0ff */
[----:B------:R-:W-:Y:S02]  /*4530*/  ULOP3.LUT UR4, UR4, 0xffffff80, URZ, 0xc0, !UPT ;  /* 0xffffff8004047892 */ /* 0x000fe4000f8ec0ff */
[----:B------:R-:W-:-:S02]  /*4540*/  UIADD3 UR8, UPT, UPT, -UR8, UR16, URZ ;  /* 0x0000001008087290 */ /* 0x000fc4000fffe1ff */
[----:B------:R-:W-:Y:S01]  /*4550*/  UIADD3 UR4, UPT, UPT, UR19, UR4, URZ ;  /* 0x0000000413047290 */ /* 0x000fe2000fffe0ff */
[----:B------:R-:W-:Y:S01]  /*4560*/  UMOV UR14, UR10 ;  /* 0x0000000a000e7c82 */ /* 0x000fe20008000000 */
[----:B------:R-:W-:Y:S02]  /*4570*/  UMOV UR13, UR5 ;  /* 0x00000005000d7c82 */ /* 0x000fe40008000000 */
[----:B------:R-:W-:Y:S01]  /*4580*/  ULEA UR8, UR8, UR4, 0x14 ;  /* 0x0000000408087291 */ /* 0x000fe2000f8ea0ff */
[----:B------:R-:W-:-:S11]  /*4590*/  UMOV UR12, UR15 ;  /* 0x0000000f000c7c82 */ /* 0x000fd60008000000 */
.L_x_89:
[----:B------:R-:W-:Y:S02]  /*45a0*/  UIADD3 UR14, UPT, UPT, UR14, 0x1, URZ ;  /* 0x000000010e0e7890 */ /* 0x000fe4000fffe0ff */
[----:B--2---:R-:W-:Y:S02]  /*45b0*/  ULEA UR7, UR12, UR6, 0x3 ;  /* 0x000000060c077291 */ /* 0x004fe4000f8e18ff */
[----:B------:R-:W-:Y:S01]  /*45c0*/  UISETP.NE.AND UP0, UPT, UR14, URZ, UPT ;  /* 0x000000ff0e00728c */ /* 0x000fe2000bf05270 */
[----:B----4-:R-:W-:Y:S10]  /*45d0*/  @P2 BRA `(.L_x_87) ;  /* 0x00000000000c2947 */ /* 0x010ff40003800000 */
[----:B-1----:R-:W-:Y:S04]  /*45e0*/  SHF.L.U32 R3, R8, 0x1f, RZ ;  /* 0x0000001f08037819 */ /* 0x002fe800000006ff */
[----:B------:R-:W1:Y:S02]  /*45f0*/  SYNCS.PHASECHK.TRANS64.TRYWAIT P0, [UR7], R3 ;  /* 0x00000003ff0075a7 */ /* 0x000e640008001107 */
[----:B-1----:R-:W-:Y:S05]  /*4600*/  @!P0 BRA `(.L_x_88) ;  /* 0x0000004c00b88947 */ /* 0x002fea0003800000 */
.L_x_87:
[----:B------:R-:W-:Y:S01]  /*4610*/  UISETP.NE.AND UP1, UPT, UR13, 0x1, UPT ;  /* 0x000000010d00788c */ /* 0x000fe2000bf25270 */
[----:B------:R-:W-:Y:S01]  /*4620*/  PLOP3.LUT P2, PT, PT, PT, PT, 0x80, 0x8 ;  /* 0x000000000008781c */ /* 0x000fe20003f4f070 */
[----:B------:R-:W-:Y:S02]  /*4630*/  UIADD3 UR15, UPT, UPT, UR12, 0x1, URZ ;  /* 0x000000010c0f7890 */ /* 0x000fe4000fffe0ff */
[----:B------:R-:W-:Y:S02]  /*4640*/  UIADD3 UR7, UPT, UPT, UR7, 0x110, URZ ;  /* 0x0000011007077890 */ /* 0x000fe4000fffe0ff */
[----:B------:R-:W-:Y:S01]  /*4650*/  UISETP.NE.AND UP2, UPT, UR15, 0x22, UPT ;  /* 0x000000220f00788c */ /* 0x000fe2000bf45270 */
[----:B------:R-:W-:Y:S01]  /*4660*/  PLOP3.LUT P0, PT, PT, PT, UP1, 0x80, 0x8 ;  /* 0x000000000008781c */ /* 0x000fe20003f0f018 */
[----:B------:R-:W-:Y:S02]  /*4670*/  UIADD3 UR13, UPT, UPT, UR13, -0x1, URZ ;  /* 0xffffffff0d0d7890 */ /* 0x000fe4000fffe0ff */
[----:B------:R-:W-:Y:S02]  /*4680*/  USEL UR11, URZ, 0x1, UP2 ;  /* 0x00000001ff0b7887 */ /* 0x000fe40009000000 */
[----:B------:R-:W-:Y:S01]  /*4690*/  USEL UR15, UR15, URZ, UP2 ;  /* 0x000000ff0f0f7287 */ /* 0x000fe20009000000 */
[----:B------:R-:W-:Y:S01]  /*46a0*/  UMOV UR23, 0x40004040 ;  /* 0x4000404000177882 */ /* 0x000fe20000000000 */
[----:B------:R-:W-:Y:S02]  /*46b0*/  UMOV UR25, 0x80004020 ;  /* 0x8000402000197882 */ /* 0x000fe40000000000 */
[----:B------:R-:W-:Y:S01]  /*46c0*/  @UP1 ULEA UR4, UR15, UR6, 0x3 ;  /* 0x000000060f041291 */ /* 0x000fe2000f8e18ff */
[----:B------:R-:W-:Y:S01]  /*46d0*/  LOP3.LUT R8, R8, UR11, RZ, 0x3c, !PT ;  /* 0x0000000b08087c12 */ /* 0x000fe2000f8e3cff */
[----:B------:R-:W-:Y:S03]  /*46e0*/  USHF.L.U32 UR11, UR12, 0x7, URZ ;  /* 0x000000070c0b7899 */ /* 0x000fe600080006ff */
[----:B-1----:R-:W-:Y:S01]  /*46f0*/  @P0 SHF.L.U32 R0, R8, 0x1f, RZ ;  /* 0x0000001f08000819 */ /* 0x002fe200000006ff */
[----:B------:R-:W-:Y:S03]  /*4700*/  UIADD3 UR24, UPT, UPT, UR18, UR11, URZ ;  /* 0x0000000b12187290 */ /* 0x000fe6000fffe0ff */
[----:B------:R2:W4:Y:S01]  /*4710*/  @P0 SYNCS.PHASECHK.TRANS64.TRYWAIT P2, [UR4], R0 ;  /* 0x00000000ff0005a7 */ /* 0x0005220008041104 */
[----:B------:R-:W-:Y:S03]  /*4720*/  USHF.L.U32 UR4, UR12, 0x8, URZ ;  /* 0x000000080c047899 */ /* 0x000fe600080006ff */
[----:B------:R-:W-:Y:S01]  /*4730*/  UMOV UR12, UR15 ;  /* 0x0000000f000c7c82 */ /* 0x000fe20008000000 */
[----:B------:R-:W-:Y:S09]  /*4740*/  UIADD3 UR22, UPT, UPT, UR17, UR4, URZ ;  /* 0x0000000411167290 */ /* 0x000ff2000fffe0ff */
[----:B------:R2:W-:Y:S01]  /*4750*/  UTCQMMA gdesc[UR24], gdesc[UR22], tmem[UR8], tmem[UR20], idesc[UR21], UP4 ;  /* 0x00ff1416180075ea */ /* 0x0005e2000a000308 */
[----:B------:R-:W-:Y:S01]  /*4760*/  UPLOP3.LUT UP4, UPT, UPT, UPT, UPT, 0x80, 0x8 ;  /* 0x000000000008789c */ /* 0x000fe20003f8f070 */
[----:B------:R2:W-:Y:S01]  /*4770*/  UTCBAR [UR7], URZ ;  /* 0x000000ff070073e9 */ /* 0x0005e200080000ff */
[----:B------:R-:W-:Y:S09]  /*4780*/  BRA.U UP0, `(.L_x_89) ;  /* 0xfffffffd00847547 */ /* 0x000ff2000b83ffff */
.L_x_86:
[----:B------:R-:W-:Y:S01]  /*4790*/  UIADD3 UR16, UPT, UPT, UR16, 0x1, URZ ;  /* 0x0000000110107890 */ /* 0x000fe2000fffe0ff */
[C---:B------:R-:W-:Y:S01]  /*47a0*/  ISETP.NE.AND P0, PT, R10.reuse, 0x2, PT ;  /* 0x000000020a00780c */ /* 0x040fe20003f05270 */
[----:B------:R-:W-:Y:S02]  /*47b0*/  UIADD3 UR9, UPT, UPT, UR9, 0x270, URZ ;  /* 0x0000027009097890 */ /* 0x000fe4000fffe0ff */
[----:B------:R-:W-:Y:S01]  /*47c0*/  UISETP.NE.AND UP0, UPT, UR16, 0x4, UPT ;  /* 0x000000041000788c */ /* 0x000fe2000bf05270 */
[----:B-12---:R-:W-:Y:S02]  /*47d0*/  SEL R0, RZ, 0x1, P0 ;  /* 0x00000001ff007807 */ /* 0x006fe40000000000 */
[----:B------:R-:W-:Y:S01]  /*47e0*/  SEL R10, R10, RZ, P0 ;  /* 0x000000ff0a0a7207 */ /* 0x000fe20000000000 */
[----:B------:R-:W-:Y:S01]  /*47f0*/  USEL UR4, URZ, 0x1, UP0 ;  /* 0x00000001ff047887 */ /* 0x000fe20008000000 */
[----:B------:R-:W-:Y:S01]  /*4800*/  LOP3.LUT R9, R9, R0, RZ, 0x3c, !PT ;  /* 0x0000000009097212 */ /* 0x000fe200078e3cff */
[----:B------:R-:W-:Y:S01]  /*4810*/  USEL UR16, UR16, URZ, UP0 ;  /* 0x000000ff10107287 */ /* 0x000fe20008000000 */
[----:B------:R1:W-:Y:S03]  /*4820*/  UTCBAR [UR9], URZ ;  /* 0x000000ff090073e9 */ /* 0x0003e600080000ff */
[----:B------:R-:W-:Y:S01]  /*4830*/  LOP3.LUT R11, R11, UR4, RZ, 0x3c, !PT ;  /* 0x000000040b0b7c12 */ /* 0x000fe2000f8e3cff */
[----:B------:R-:W-:Y:S07]  /*4840*/  @P1 BRA `(.L_x_90) ;  /* 0xfffffff800bc1947 */ /* 0x000fee000383ffff */
[----:B------:R-:W2:Y:S01]  /*4850*/  S2UR UR4, SR_CgaCtaId ;  /* 0x00000000000479c3 */ /* 0x000ea20000008800 */
[----:B------:R-:W-:Y:S01]  /*4860*/  ELECT P0, URZ, PT ;  /* 0x0000000000ff782f */ /* 0x000fe20003800000 */
[----:B------:R-:W-:Y:S01]  /*4870*/  IMAD.MOV.U32 R0, RZ, RZ, 0x1 ;  /* 0x00000001ff007424 */ /* 0x000fe200078e00ff */
[----:B------:R-:W-:Y:S01]  /*4880*/  UIADD3 UR6, UPT, UPT, UR6, 0x290, URZ ;  /* 0x0000029006067890 */ /* 0x000fe2000fffe0ff */
[----:B------:R-:W-:Y:S01]  /*4890*/  SHF.L.U32 R3, R11, 0x1f, RZ ;  /* 0x0000001f0b037819 */ /* 0x000fe200000006ff */
[----:B------:R-:W-:-:S03]  /*48a0*/  UMOV UR5, 0x40 ;  /* 0x0000004000057882 */ /* 0x000fc60000000000 */
[----:B------:R-:W-:Y:S01]  /*48b0*/  UVIRTCOUNT.DEALLOC.SMPOOL 0x80 ;  /* 0x000000800000784c */ /* 0x000fe20000000000 */
[----:B--2---:R-:W-:Y:S02]  /*48c0*/  ULEA UR4, UR4, UR5, 0x18 ;  /* 0x0000000504047291 */ /* 0x004fe4000f8ec0ff */
[----:B------:R-:W-:-:S07]  /*48d0*/  ULEA UR5, UR16, UR6, 0x3 ;  /* 0x0000000610057291 */ /* 0x000fce000f8e18ff */
[----:B------:R2:W-:Y:S02]  /*48e0*/  @P0 STS.U8 [UR4+0x1c], R0 ;  /* 0x00001c00ff000988 */ /* 0x0005e40008000004 */
[----:B------:R-:W3:Y:S02]  /*48f0*/  SYNCS.PHASECHK.TRANS64.TRYWAIT P0, [UR5], R3 ;  /* 0x00000003ff0075a7 */ /* 0x000ee40008001105 */
[----:B--23--:R-:W-:Y:S05]  /*4900*/  @!P0 BRA `(.L_x_91) ;  /* 0x0000004c00108947 */ /* 0x00cfea0003800000 */
.L_x_216:
[----:B------:R-:W-:-:S04]  /*4910*/  UIADD3 UR7, UPT, UPT, UR16, 0x1, URZ ;  /* 0x0000000110077890 */ /* 0x000fc8000fffe0ff */
[----:B------:R-:W-:-:S04]  /*4920*/  UISETP.NE.AND UP0, UPT, UR7, 0x4, UPT ;  /* 0x000000040700788c */ /* 0x000fc8000bf05270 */
[----:B------:R-:W-:Y:S02]  /*4930*/  USEL UR8, URZ, 0x1, UP0 ;  /* 0x00000001ff087887 */ /* 0x000fe40008000000 */
[----:B------:R-:W-:-:S04]  /*4940*/  USEL UR7, UR7, URZ, UP0 ;  /* 0x000000ff07077287 */ /* 0x000fc80008000000 */
[----:B------:R-:W-:Y:S01]  /*4950*/  ULEA UR5, UR7, UR6, 0x3 ;  /* 0x0000000607057291 */ /* 0x000fe2000f8e18ff */
[----:B------:R-:W-:-:S04]  /*4960*/  LOP3.LUT R2, R11, UR8, RZ, 0x3c, !PT ;  /* 0x000000080b027c12 */ /* 0x000fc8000f8e3cff */
[----:B--2---:R-:W-:-:S04]  /*4970*/  SHF.L.U32 R3, R2, 0x1f, RZ ;  /* 0x0000001f02037819 */ /* 0x004fc800000006ff */
[----:B------:R-:W2:Y:S02]  /*4980*/  SYNCS.PHASECHK.TRANS64.TRYWAIT P0, [UR5], R3 ;  /* 0x00000003ff0075a7 */ /* 0x000ea40008001105 */
[----:B--2---:R-:W-:Y:S05]  /*4990*/  @!P0 BRA `(.L_x_92) ;  /* 0x0000004c00048947 */ /* 0x004fea0003800000 */
.L_x_218:
        /* <DEDUP_REMOVED lines=9> */
.L_x_220:
[----:B------:R-:W-:-:S04]  /*4a30*/  UIADD3 UR7, UPT, UPT, UR7, 0x1, URZ ;  /* 0x0000000107077890 */ /* 0x000fc8000fffe0ff */
[----:B------:R-:W-:-:S04]  /*4a40*/  UISETP.NE.AND UP0, UPT, UR7, 0x4, UPT ;  /* 0x000000040700788c */ /* 0x000fc8000bf05270 */
[----:B------:R-:W-:Y:S02]  /*4a50*/  USEL UR5, URZ, 0x1, UP0 ;  /* 0x00000001ff057887 */ /* 0x000fe40008000000 */
[----:B------:R-:W-:-:S04]  /*4a60*/  USEL UR7, UR7, URZ, UP0 ;  /* 0x000000ff07077287 */ /* 0x000fc80008000000 */
[----:B------:R-:W-:Y:S01]  /*4a70*/  ULEA UR7, UR7, UR6, 0x3 ;  /* 0x0000000607077291 */ /* 0x000fe2000f8e18ff */
[----:B--2---:R-:W-:-:S04]  /*4a80*/  LOP3.LUT R3, R2, UR5, RZ, 0x3c, !PT ;  /* 0x0000000502037c12 */ /* 0x004fc8000f8e3cff */
[----:B------:R-:W-:-:S04]  /*4a90*/  SHF.L.U32 R3, R3, 0x1f, RZ ;  /* 0x0000001f03037819 */ /* 0x000fc800000006ff */
[----:B------:R-:W2:Y:S02]  /*4aa0*/  SYNCS.PHASECHK.TRANS64.TRYWAIT P0, [UR7], R3 ;  /* 0x00000003ff0075a7 */ /* 0x000ea40008001107 */
[----:B--2---:R-:W-:Y:S05]  /*4ab0*/  @!P0 BRA `(.L_x_94) ;  /* 0x0000004800ec8947 */ /* 0x004fea0003800000 */
.L_x_222:
[----:B------:R-:W-:Y:S01]  /*4ac0*/  NOP ;  /* 0x0000000000007918 */ /* 0x000fe20000000000 */
[----:B--2---:R-:W2:Y:S01]  /*4ad0*/  LDS R0, [UR4+0x14] ;  /* 0x00001404ff007984 */ /* 0x004ea20008000800 */
[----:B------:R-:W-:Y:S01]  /*4ae0*/  ULOP3.LUT UR6, UR19, 0xffff, URZ, 0xc0, !UPT ;  /* 0x0000ffff13067892 */ /* 0x000fe2000f8ec0ff */
[----:B------:R-:W-:Y:S01]  /*4af0*/  UMOV UR8, 0xffff ;  /* 0x0000ffff00087882 */ /* 0x000fe20000000000 */
[----:B------:R-:W-:Y:S02]  /*4b00*/  UMOV UR5, 0x1 ;  /* 0x0000000100057882 */ /* 0x000fe40000000000 */
[----:B------:R-:W-:-:S04]  /*4b10*/  USHF.R.U32.HI UR6, URZ, 0x5, UR6 ;  /* 0x00000005ff067899 */ /* 0x000fc80008011606 */
[----:B------:R-:W-:Y:S02]  /*4b20*/  USHF.L.U32 UR8, UR8, UR6, URZ ;  /* 0x0000000608087299 */ /* 0x000fe400080006ff */
[----:B------:R-:W-:-:S04]  /*4b30*/  USHF.L.U32 UR5, UR5, UR6, URZ ;  /* 0x0000000605057299 */ /* 0x000fc800080006ff */
[----:B--2---:R-:W-:-:S04]  /*4b40*/  LOP3.LUT R0, R0, UR8, RZ, 0xc0, !PT ;  /* 0x0000000800007c12 */ /* 0x004fc8000f8ec0ff */
[----:B------:R-:W-:-:S13]  /*4b50*/  ISETP.NE.AND P0, PT, R0, UR8, PT ;  /* 0x0000000800007c0c */ /* 0x000fda000bf05270 */
[----:B------:R-:W-:Y:S05]  /*4b60*/  @P0 BRA `(.L_x_95) ;  /* 0x0000000000580947 */ /* 0x000fea0003800000 */
[----:B------:R-:W2:Y:S02]  /*4b70*/  LDS R0, [UR4+0x18] ;  /* 0x00001804ff007984 */ /* 0x000ea40008000800 */
[----:B--2---:R-:W-:-:S04]  /*4b80*/  LOP3.LUT R0, R0, UR5, RZ, 0xc0, !PT ;  /* 0x0000000500007c12 */ /* 0x004fc8000f8ec0ff */
[----:B------:R-:W-:-:S13]  /*4b90*/  ISETP.NE.AND P0, PT, R0, UR5, PT ;  /* 0x0000000500007c0c */ /* 0x000fda000bf05270 */
[----:B------:R-:W-:Y:S05]  /*4ba0*/  @P0 BRA `(.L_x_96) ;  /* 0x00000000003c0947 */ /* 0x000fea0003800000 */
[----:B------:R-:W2:Y:S01]  /*4bb0*/  S2R R2, SR_LANEID ;  /* 0x0000000000027919 */ /* 0x000ea20000000000 */
[----:B------:R-:W-:Y:S01]  /*4bc0*/  ULOP3.LUT UR8, URZ, UR8, URZ, 0x33, !UPT ;  /* 0x00000008ff087292 */ /* 0x000fe2000f8e33ff */
[----:B------:R-:W-:Y:S01]  /*4bd0*/  LOP3.LUT R4, RZ, UR5, RZ, 0x33, !PT ;  /* 0x00000005ff047c12 */ /* 0x000fe2000f8e33ff */
[----:B------:R-:W-:Y:S02]  /*4be0*/  VOTEU.ANY UR7, UPT, PT ;  /* 0x0000000000077886 */ /* 0x000fe400038e0100 */
[----:B------:R-:W-:Y:S01]  /*4bf0*/  UFLO.U32 UR7, UR7 ;  /* 0x00000007000772bd */ /* 0x000fe200080e0000 */
[----:B------:R-:W3:Y:S01]  /*4c00*/  REDUX UR5, R4 ;  /* 0x00000000040573c4 */ /* 0x000ee20000000000 */
[----:B------:R-:W-:-:S06]  /*4c10*/  IMAD.U32 R0, RZ, RZ, UR8 ;  /* 0x00000008ff007e24 */ /* 0x000fcc000f8e00ff */
[----:B------:R1:W-:Y:S01]  /*4c20*/  UTCATOMSWS.AND URZ, UR8 ;  /* 0x0000000800ff79e3 */ /* 0x0003e20008000000 */
[----:B------:R-:W4:Y:S01]  /*4c30*/  REDUX UR6, R0 ;  /* 0x00000000000673c4 */ /* 0x000f220000000000 */
[----:B--2---:R-:W-:Y:S01]  /*4c40*/  ISETP.EQ.U32.AND P0, PT, R2, UR7, PT ;  /* 0x0000000702007c0c */ /* 0x004fe2000bf02070 */
[----:B---3--:R-:W-:Y:S01]  /*4c50*/  IMAD.U32 R2, RZ, RZ, UR5 ;  /* 0x00000005ff027e24 */ /* 0x008fe2000f8e00ff */
[----:B----4-:R-:W-:-:S11]  /*4c60*/  MOV R3, UR6 ;  /* 0x0000000600037c02 */ /* 0x010fd60008000f00 */
[----:B------:R1:W-:Y:S04]  /*4c70*/  @P0 ATOMS.AND RZ, [UR4+0x14], R3 ;  /* 0x00001403ffff098c */ /* 0x0003e8000a800004 */
[----:B------:R1:W-:Y:S01]  /*4c80*/  @P0 ATOMS.AND RZ, [UR4+0x18], R2 ;  /* 0x00001802ffff098c */ /* 0x0003e2000a800004 */
[----:B------:R-:W-:Y:S05]  /*4c90*/  BRA `(.L_x_97) ;  /* 0x0000000000147947 */ /* 0x000fea0003800000 */
.L_x_96:
[----:B------:R-:W-:Y:S02]  /*4ca0*/  MOV R2, 0x4cc0 ;  /* 0x00004cc000027802 */ /* 0x000fe40000000f00 */
[----:B-1--45:R-:W-:Y:S05]  /*4cb0*/  CALL.REL.NOINC `($__internal_0_$__cuda_sm10x_tcgen05_guardrail_trap_col_being_dealloced_not_returned_by_alloc) ;  /* 0x0000004c00487944 */ /* 0x032fea0003c00000 */
[----:B------:R-:W-:Y:S05]  /*4cc0*/  BRA `(.L_x_97) ;  /* 0x0000000000087947 */ /* 0x000fea0003800000 */
.L_x_95:
[----:B------:R-:W-:Y:S02]  /*4cd0*/  MOV R2, 0x4cf0 ;  /* 0x00004cf000027802 */ /* 0x000fe40000000f00 */
[----:B-1--45:R-:W-:Y:S05]  /*4ce0*/  CALL.REL.NOINC `($__internal_2_$__cuda_sm10x_tcgen05_guardrail_trap_unallocated_columns_being_dealloced) ;  /* 0x0000004c00547944 */ /* 0x032fea0003c00000 */
.L_x_97:
[----:B------:R-:W-:Y:S01]  /*4cf0*/  NOP ;  /* 0x0000000000007918 */ /* 0x000fe20000000000 */
[----:B-1----:R-:W-:Y:S05]  /*4d00*/  EXIT ;  /* 0x000000000000794d */ /* 0x002fea0003800000 */
.L_x_79:
[----:B------:R-:W-:-:S09]  /*4d10*/  UISETP.NE.OR UP2, UPT, UR8, 0x3, !UP2 ;  /* 0x000000030800788c */ /* 0x000fd2000d745670 */
[----:B------:R-:W-:Y:S05]  /*4d20*/  BRA.U UP2, `(.L_x_98) ;  /* 0x0000000d02407547 */ /* 0x000fea000b800000 */
[----:B------:R-:W1:Y:S01]  /*4d30*/  LDC R0, c[0x0][0xb30] ;  /* 0x0002cc00ff007b82 */ /* 0x000e620000000800 */
[----:B------:R-:W2:Y:S01]  /*4d40*/  LDCU.64 UR8, c[0x0][0x888] ;  /* 0x00011100ff0877ac */ /* 0x000ea20008000a00 */
[----:B------:R-:W-:Y:S02]  /*4d50*/  HFMA2 R29, -RZ, RZ, 0, 0 ;  /* 0x00000000ff1d7431 */ /* 0x000fe400000001ff */
[----:B------:R-:W-:Y:S01]  /*4d60*/  IMAD.MOV.U32 R31, RZ, RZ, 0x1 ;  /* 0x00000001ff1f7424 */ /* 0x000fe200078e00ff */
[----:B------:R-:W-:Y:S01]  /*4d70*/  MOV R23, 0x1000 ;  /* 0x0000100000177802 */ /* 0x000fe20000000f00 */
[----:B------:R-:W4:Y:S01]  /*4d80*/  LDCU.64 UR4, c[0x0][0x890] ;  /* 0x00011200ff0477ac */ /* 0x000f220008000a00 */
[----:B------:R-:W-:Y:S01]  /*4d90*/  IMAD.MOV.U32 R30, RZ, RZ, RZ ;  /* 0x000000ffff1e7224 */ /* 0x000fe200078e00ff */
[----:B------:R-:W3:Y:S01]  /*4da0*/  LDC R19, c[0x0][0x370] ;  /* 0x0000dc00ff137b82 */ /* 0x000ee20000000800 */
[----:B------:R-:W-:Y:S01]  /*4db0*/  UMOV UR7, 0x400 ;  /* 0x0000040000077882 */ /* 0x000fe20000000000 */
[----:B------:R-:W-:-:S02]  /*4dc0*/  UPLOP3.LUT UP1, UPT, UPT, UPT, UPT, 0x40, 0x4 ;  /* 0x000000000004789c */ /* 0x000fc40003f2e870 */
[----:B------:R-:W-:-:S04]  /*4dd0*/  ULEA UR7, UR37, UR7, 0x18 ;  /* 0x0000000725077291 */ /* 0x000fc8000f8ec0ff */
[----:B------:R-:W3:Y:S01]  /*4de0*/  LDC R2, c[0x0][0xb0c] ;  /* 0x0002c300ff027b82 */ /* 0x000ee20000000800 */
[----:B------:R-:W-:Y:S02]  /*4df0*/  UIADD3 UR13, UPT, UPT, UR7, 0x228, URZ ;  /* 0x00000228070d7890 */ /* 0x000fe4000fffe0ff */
[----:B--2---:R-:W-:Y:S02]  /*4e00*/  UISETP.NE.U32.AND UP2, UPT, UR8, URZ, UPT ;  /* 0x000000ff0800728c */ /* 0x004fe4000bf45070 */
[----:B------:R-:W-:Y:S02]  /*4e10*/  UIADD3 UR17, UPT, UPT, UR7, 0x220, URZ ;  /* 0x0000022007117890 */ /* 0x000fe4000fffe0ff */
[----:B----4-:R-:W-:Y:S01]  /*4e20*/  UISETP.NE.U32.AND UP3, UPT, UR4, URZ, UPT ;  /* 0x000000ff0400728c */ /* 0x010fe2000bf65070 */
[----:B------:R-:W2:Y:S01]  /*4e30*/  LDC R18, c[0x0][0xb20] ;  /* 0x0002c800ff127b82 */ /* 0x000ea20000000800 */
[----:B-1----:R-:W-:Y:S01]  /*4e40*/  ISETP.NE.AND P1, PT, R0, 0x1, PT ;  /* 0x000000010000780c */ /* 0x002fe20003f25270 */
[----:B------:R-:W-:-:S02]  /*4e50*/  UISETP.NE.AND.EX UP2, UPT, UR9, URZ, UPT, UP2 ;  /* 0x000000ff0900728c */ /* 0x000fc4000bf45320 */
[----:B------:R-:W-:Y:S02]  /*4e60*/  UPRMT UR13, UR37, 0x654, UR13 ;  /* 0x00000654250d7896 */ /* 0x000fe4000800000d */
[----:B------:R-:W-:Y:S02]  /*4e70*/  UISETP.NE.AND.EX UP3, UPT, UR5, URZ, UPT, UP3 ;  /* 0x000000ff0500728c */ /* 0x000fe4000bf65330 */
[----:B------:R-:W1:Y:S08]  /*4e80*/  LDC.64 R32, c[0x0][0x348] ;  /* 0x0000d200ff207b82 */ /* 0x000e700000000a00 */
[----:B------:R-:W4:Y:S08]  /*4e90*/  LDC.64 R16, c[0x0][0xb10] ;  /* 0x0002c400ff107b82 */ /* 0x000f300000000a00 */
[----:B------:R-:W1:Y:S08]  /*4ea0*/  LDC.64 R6, c[0x0][0xb18] ;  /* 0x0002c600ff067b82 */ /* 0x000e700000000a00 */
[----:B------:R-:W1:Y:S08]  /*4eb0*/  LDC.64 R4, c[0x0][0xb28] ;  /* 0x0002ca00ff047b82 */ /* 0x000e700000000a00 */
[----:B--23--:R-:W1:Y:S02]  /*4ec0*/  LDC R22, c[0x0][0x374] ;  /* 0x0000dd00ff167b82 */ /* 0x00ce640000000800 */
.L_x_107:
[C---:B------:R-:W-:Y:S02]  /*4ed0*/  LEA R0, R30.reuse, UR7, 0x3 ;  /* 0x000000071e007c11 */ /* 0x040fe4000f8e18ff */
[----:B------:R-:W-:Y:S02]  /*4ee0*/  SHF.L.U32 R3, R29, 0x1f, RZ ;  /* 0x0000001f1d037819 */ /* 0x000fe400000006ff */
[----:B------:R-:W-:Y:S02]  /*4ef0*/  LEA R24, R30, UR7, 0x4 ;  /* 0x000000071e187c11 */ /* 0x000fe4000f8e20ff */
[----:B--2---:R-:W2:Y:S02]  /*4f00*/  SYNCS.PHASECHK.TRANS64.TRYWAIT P0, [R0+URZ+0x250], R3 ;  /* 0x00025003000075a7 */ /* 0x004ea400080011ff */
[----:B--2---:R-:W-:Y:S05]  /*4f10*/  @!P0 BRA `(.L_x_99) ;  /* 0x0000004400ec8947 */ /* 0x004fea0003800000 */
.L_x_223:
[----:B------:R-:W-:Y:S01]  /*4f20*/  ISETP.GE.AND P0, PT, R40, 0x1, PT ;  /* 0x000000012800780c */ /* 0x000fe20003f06270 */
[----:B------:R-:W3:Y:S01]  /*4f30*/  LDS.128 R24, [R24+0x2e0] ;  /* 0x0002e00018187984 */ /* 0x000ee20000000c00 */
[----:B--2---:R-:W-:Y:S01]  /*4f40*/  VIADD R0, R0, 0x260 ;  /* 0x0000026000007836 */ /* 0x004fe20000000000 */
[----:B------:R-:W-:Y:S01]  /*4f50*/  @!PT LDS RZ, [RZ] ;  /* 0x00000000fffff984 */ /* 0x000fe20000000800 */
[----:B------:R-:W-:Y:S01]  /*4f60*/  @!PT LDS RZ, [RZ] ;  /* 0x00000000fffff984 */ /* 0x000fe20000000800 */
[----:B------:R-:W-:Y:S01]  /*4f70*/  @!PT LDS RZ, [RZ] ;  /* 0x00000000fffff984 */ /* 0x000fe20000000800 */
[----:B------:R-:W-:Y:S01]  /*4f80*/  @!PT LDS RZ, [RZ] ;  /* 0x00000000fffff984 */ /* 0x000fe20000000800 */
[----:B------:R2:W-:Y:S06]  /*4f90*/  MEMBAR.ALL.CTA ;  /* 0x0000000000007992 */ /* 0x0005ec0000008000 */
[----:B--2---:R-:W2:Y:S01]  /*4fa0*/  FENCE.VIEW.ASYNC.S ;  /* 0x00000000000073c6 */ /* 0x004ea20000000000 */
[----:B------:R-:W-:Y:S04]  /*4fb0*/  PRMT R0, RZ, 0x654, R0 ;  /* 0x00000654ff007816 */ /* 0x000fe80000000000 */
[----:B--2---:R2:W-:Y:S01]  /*4fc0*/  SYNCS.ARRIVE.TRANS64.RED.A1T0 RZ, [R0+URZ], RZ ;  /* 0x000000ff00ff79a7 */ /* 0x0045e200081004ff */
[----:B---3--:R-:W-:Y:S11]  /*4fd0*/  LOP3.LUT P3, RZ, R26, 0x1, RZ, 0xc0, !PT ;  /* 0x000000011aff7812 */ /* 0x008ff6000786c0ff */
[----:B------:R-:W-:Y:S02]  /*4fe0*/  @!UPT UIADD3 URZ, UPT, UPT, URZ, URZ, URZ ;  /* 0x000000fffffff290 */ /* 0x000fe4000fffe0ff */
[----:B------:R-:W-:Y:S02]  /*4ff0*/  @P3 MOV R13, R24 ;  /* 0x00000018000d3202 */ /* 0x000fe40000000f00 */
[----:B------:R-:W-:Y:S01]  /*5000*/  @P3 LOP3.LUT R8, R25, 0xffff, RZ, 0xc0, !PT ;  /* 0x0000ffff19083812 */ /* 0x000fe200078ec0ff */
[----:B--2---:R-:W-:Y:S06]  /*5010*/  @!P0 BRA `(.L_x_100) ;  /* 0x0000000000a48947 */ /* 0x004fec0003800000 */
[----:B-1----:R-:W-:Y:S01]  /*5020*/  IMAD.HI.U32 R35, R22, R7, RZ ;  /* 0x0000000716237227 */ /* 0x002fe200078e00ff */
[----:B------:R-:W-:Y:S02]  /*5030*/  ISETP.NE.AND P0, PT, R6, 0x1, PT ;  /* 0x000000010600780c */ /* 0x000fe40003f05270 */
[----:B------:R-:W-:Y:S01]  /*5040*/  ISETP.NE.AND P2, PT, R40, 0x1, PT ;  /* 0x000000012800780c */ /* 0x000fe20003f45270 */
[----:B----4-:R-:W-:Y:S01]  /*5050*/  IMAD.HI.U32 R34, R19, R16, RZ ;  /* 0x0000001013227227 */ /* 0x010fe200078e00ff */
[----:B------:R-:W-:Y:S02]  /*5060*/  SHF.R.U32.HI R35, RZ, R18, R35 ;  /* 0x00000012ff237219 */ /* 0x000fe40000011623 */
[----:B------:R-:W-:Y:S01]  /*5070*/  ISETP.NE.AND P4, PT, R2, 0x1, PT ;  /* 0x000000010200780c */ /* 0x000fe20003f85270 */
[----:B------:R-:W-:Y:S01]  /*5080*/  IMAD.HI.U32 R36, R13, R16, RZ ;  /* 0x000000100d247227 */ /* 0x000fe200078e00ff */
[----:B------:R-:W-:Y:S02]  /*5090*/  SHF.R.U32.HI R34, RZ, R17, R34 ;  /* 0x00000011ff227219 */ /* 0x000fe40000011622 */
[----:B------:R-:W-:Y:S01]  /*50a0*/  SEL R3, R22, R35, !P0 ;  /* 0x0000002316037207 */ /* 0x000fe20004000000 */
[C---:B------:R-:W-:Y:S01]  /*50b0*/  IMAD.HI.U32 R35, R8.reuse, R7, RZ ;  /* 0x0000000708237227 */ /* 0x040fe200078e00ff */
[----:B------:R-:W-:Y:S02]  /*50c0*/  SEL R11, R19, R34, !P4 ;  /* 0x00000022130b7207 */ /* 0x000fe40006000000 */
[----:B------:R-:W-:Y:S01]  /*50d0*/  SHF.R.U32.HI R36, RZ, R17, R36 ;  /* 0x00000011ff247219 */ /* 0x000fe20000011624 */
[----:B------:R-:W-:Y:S01]  /*50e0*/  IMAD.HI.U32 R38, R3, R4, RZ ;  /* 0x0000000403267227 */ /* 0x000fe200078e00ff */
[----:B------:R-:W-:Y:S03]  /*50f0*/  SHF.R.U32.HI R35, RZ, R18, R35 ;  /* 0x00000012ff237219 */ /* 0x000fe60000011623 */
[----:B------:R-:W-:Y:S01]  /*5100*/  IMAD.HI.U32 R34, R11, R4, RZ ;  /* 0x000000040b227227 */ /* 0x000fe200078e00ff */
[----:B------:R-:W-:Y:S02]  /*5110*/  @P2 SHF.R.U32.HI R3, RZ, R5, R38 ;  /* 0x00000005ff032219 */ /* 0x000fe40000011626 */
[----:B------:R-:W-:Y:S02]  /*5120*/  SEL R9, R8, R35, !P0 ;  /* 0x0000002308097207 */ /* 0x000fe40004000000 */
[----:B------:R-:W-:Y:S01]  /*5130*/  @P2 SHF.R.U32.HI R11, RZ, R5, R34 ;  /* 0x00000005ff0b2219 */ /* 0x000fe20000011622 */
[C---:B------:R-:W-:Y:S01]  /*5140*/  IMAD R10, R40.reuse, R3, RZ ;  /* 0x00000003280a7224 */ /* 0x040fe200078e02ff */
[----:B------:R-:W-:Y:S01]  /*5150*/  SEL R3, R13, R36, !P4 ;  /* 0x000000240d037207 */ /* 0x000fe20006000000 */
[C---:B------:R-:W-:Y:S03]  /*5160*/  IMAD.HI.U32 R14, R9.reuse, R4, RZ ;  /* 0x00000004090e7227 */ /* 0x040fe600078e00ff */
[----:B------:R-:W-:Y:S01]  /*5170*/  ISETP.GE.AND P0, PT, R9, R10, PT ;  /* 0x0000000a0900720c */ /* 0x000fe20003f06270 */
[C---:B------:R-:W-:Y:S01]  /*5180*/  IMAD R12, R40.reuse, R11, RZ ;  /* 0x0000000b280c7224 */ /* 0x040fe200078e02ff */
[-C--:B------:R-:W-:Y:S04]  /*5190*/  SHF.R.U32.HI R14, RZ, R5.reuse, R14 ;  /* 0x00000005ff0e7219 */ /* 0x080fe8000001160e */
[----:B------:R-:W-:Y:S02]  /*51a0*/  ISETP.GE.OR P0, PT, R3, R12, P0 ;  /* 0x0000000c0300720c */ /* 0x000fe40000706670 */
[----:B------:R-:W-:Y:S05]  /*51b0*/  SEL R15, R9, R14, !P2 ;  /* 0x0000000e090f7207 */ /* 0x000fea0005000000 */
[----:B------:R-:W-:Y:S04]  /*51c0*/  IMAD.MOV R14, RZ, RZ, -R15 ;  /* 0x000000ffff0e7224 */ /* 0x000fe800078e0a0f */
[----:B------:R-:W-:Y:S02]  /*51d0*/  IMAD R14, R40, R14, R9 ;  /* 0x0000000e280e7224 */ /* 0x000fe400078e0209 */
[C---:B------:R-:W-:Y:S05]  /*51e0*/  @!P0 IMAD.HI.U32 R10, R3.reuse, R4, RZ ;  /* 0x00000004030a8227 */ /* 0x040fea00078e00ff */
[----:B------:R-:W-:Y:S04]  /*51f0*/  @!P0 SHF.R.U32.HI R10, RZ, R5, R10 ;  /* 0x00000005ff0a8219 */ /* 0x000fe8000001160a */
[----:B------:R-:W-:Y:S01]  /*5200*/  @!P0 SEL R0, R3, R10, !P2 ;  /* 0x0000000a03008207 */ /* 0x000fe20005000000 */
[----:B------:R-:W-:Y:S03]  /*5210*/  IMAD.MOV R10, RZ, RZ, -R3 ;  /* 0x000000ffff0a7224 */ /* 0x000fe600078e0a03 */
[----:B------:R-:W-:Y:S01]  /*5220*/  @!P0 IADD3 R15, PT, PT, R15, -R0, RZ ;  /* 0x800000000f0f8210 */ /* 0x000fe20007ffe0ff */
[----:B------:R-:W-:Y:S01]  /*5230*/  @!P0 IMAD R0, R11, R14, R0 ;  /* 0x0000000e0b008224 */ /* 0x000fe200078e0200 */
[----:B------:R-:W-:Y:S01]  /*5240*/  IADD3 R11, PT, PT, -R9, RZ, RZ ;  /* 0x000000ff090b7210 */ /* 0x000fe20007ffe1ff */
[----:B------:R-:W-:Y:S02]  /*5250*/  IMAD R13, R2, R10, R13 ;  /* 0x0000000a020d7224 */ /* 0x000fe400078e020d */
[----:B------:R-:W-:Y:S02]  /*5260*/  @!P0 IMAD R9, R15, R40, R3 ;  /* 0x000000280f098224 */ /* 0x000fe400078e0203 */
[----:B------:R-:W-:Y:S02]  /*5270*/  @!P0 IMAD.MOV.U32 R3, RZ, RZ, R0 ;  /* 0x000000ffff038224 */ /* 0x000fe400078e0000 */
[----:B------:R-:W-:Y:S02]  /*5280*/  IMAD R8, R6, R11, R8 ;  /* 0x0000000b06087224 */ /* 0x000fe400078e0208 */
[----:B------:R-:W-:Y:S02]  /*5290*/  IMAD R13, R3, R2, R13 ;  /* 0x00000002030d7224 */ /* 0x000fe400078e020d */
[----:B------:R-:W-:Y:S02]  /*52a0*/  IMAD R8, R9, R6, R8 ;  /* 0x0000000609087224 */ /* 0x000fe400078e0208 */
.L_x_100:
[----:B------:R-:W-:Y:S05]  /*52b0*/  BRA.U UP1, `(.L_x_101) ;  /* 0x0000000101107547 */ /* 0x000fea000b800000 */
[----:B------:R-:W-:Y:S04]  /*52c0*/  MOV R0, UR6 ;  /* 0x0000000600007c02 */ /* 0x000fe80008000f00 */
[----:B------:R-:W-:Y:S04]  /*52d0*/  SHF.L.U32 R3, R0, 0x1f, RZ ;  /* 0x0000001f00037819 */ /* 0x000fe800000006ff */
[----:B------:R-:W2:Y:S02]  /*52e0*/  SYNCS.PHASECHK.TRANS64.TRYWAIT P0, [UR7+0x248], R3 ;  /* 0x00024803ff0075a7 */ /* 0x000ea40008001107 */
[----:B--2---:R-:W-:Y:S05]  /*52f0*/  @!P0 BRA `(.L_x_102) ;  /* 0x0000004400088947 */ /* 0x004fea0003800000 */
.L_x_101:
[----:B------:R-:W-:Y:S02]  /*5300*/  R2UR UR19, R21 ;  /* 0x00000000151372ca */ /* 0x000fe400000e0000 */
[----:B------:R-:W-:Y:S02]  /*5310*/  R2UR UR18, R20 ;  /* 0x00000000141272ca */ /* 0x000fe400000e0000 */
[----:B------:R-:W-:Y:S02]  /*5320*/  ISETP.NE.U32.AND P2, PT, RZ, UR4, PT ;  /* 0x00000004ff007c0c */ /* 0x000fe4000bf45070 */
[----:B------:R-:W-:Y:S02]  /*5330*/  SHF.L.U32 R12, R31, 0x1f, RZ ;  /* 0x0000001f1f0c7819 */ /* 0x000fe400000006ff */
[----:B------:R-:W-:Y:S05]  /*5340*/  ISETP.NE.AND.EX P2, PT, RZ, UR5, PT, P2 ;  /* 0x00000005ff007c0c */ /* 0x000fea000bf45320 */
[----:B------:R-:W-:Y:S02]  /*5350*/  USHF.L.U32 UR19, UR19, 0x6, URZ ;  /* 0x0000000613137899 */ /* 0x000fe400080006ff */
[----:B------:R-:W-:Y:S01]  /*5360*/  USHF.L.U32 UR18, UR18, 0x7, URZ ;  /* 0x0000000712127899 */ /* 0x000fe200080006ff */
[----:B------:R-:W-:Y:S11]  /*5370*/  BRA.U !UP3, `(.L_x_103) ;  /* 0x000000010b347547 */ /* 0x000ff6000b800000 */
[----:B------:R-:W-:Y:S01]  /*5380*/  UPLOP3.LUT UP0, UPT, UPT, UPT, UP2, 0x80, 0x8 ;  /* 0x000000000008789c */ /* 0x000fe20003f0f020 */
[----:B--2---:R-:W-:Y:S02]  /*5390*/  HFMA2 R0, -RZ, RZ, 0, 5.9604644775390625e-08 ;  /* 0x00000001ff007431 */ /* 0x004fe400000001ff */
[----:B------:R-:W-:Y:S03]  /*53a0*/  IMAD.MOV.U32 R95, RZ, RZ, 0x1 ;  /* 0x00000001ff5f7424 */ /* 0x000fe600078e00ff */
[----:B------:R-:W-:Y:S05]  /*53b0*/  PLOP3.LUT P0, PT, PT, PT, UP0, 0x80, 0x8 ;  /* 0x000000000008781c */ /* 0x000fea0003f0f008 */
[----:B------:R-:W2:Y:S01]  /*53c0*/  @UP0 LDCU.64 UR10, c[0x0][0x888] ;  /* 0x00011100ff0a07ac */ /* 0x000ea20008000a00 */
[----:B------:R-:W-:Y:S07]  /*53d0*/  @UP0 UIMAD UR8, UR36, UR4, URZ ;  /* 0x00000004240802a4 */ /* 0x000fee000f8e02ff */
[----:B------:R-:W-:Y:S01]  /*53e0*/  @!P0 PRMT R95, R0, 0x7610, R95 ;  /* 0x00007610005f8816 */ /* 0x000fe2000000005f */
[----:B--2---:R-:W-:Y:S03]  /*53f0*/  @UP0 UIMAD.WIDE UR10, UR8, 0x4, UR10 ;  /* 0x00000004080a08a5 */ /* 0x004fe6000f8e020a */
[----:B------:R-:W2:Y:S03]  /*5400*/  @!UP0 LDCU UR8, c[0x0][0x880] ;  /* 0x00011000ff0887ac */ /* 0x000ea60008000800 */
[----:B------:R-:W-:Y:S01]  /*5410*/  IMAD.U32 R10, RZ, RZ, UR10 ;  /* 0x0000000aff0a7e24 */ /* 0x000fe2000f8e00ff */
[----:B------:R-:W-:Y:S05]  /*5420*/  MOV R11, UR11 ;  /* 0x0000000b000b7c02 */ /* 0x000fea0008000f00 */
[----:B-----5:R3:W5:Y:S02]  /*5430*/  @P0 LDG.E R49, desc[UR46][R10.64] ;  /* 0x0000002e0a310981 */ /* 0x020764000c1e1900 */
[----:B--23--:R-:W-:Y:S07]  /*5440*/  @!P0 IMAD.U32 R49, RZ, RZ, UR8 ;  /* 0x00000008ff318e24 */ /* 0x00cfee000f8e00ff */
.L_x_103:
[----:B-----5:R-:W-:Y:S01]  /*5450*/  @!P2 FSETP.EQ.AND P0, PT, R49, RZ, PT ;  /* 0x000000ff3100a20b */ /* 0x020fe20003f02000 */
[----:B------:R-:W-:Y:S01]  /*5460*/  @!UPT UIADD3 URZ, UPT, UPT, URZ, URZ, URZ ;  /* 0x000000fffffff290 */ /* 0x000fe2000fffe0ff */
[----:B------:R-:W-:Y:S11]  /*5470*/  @!P2 BRA `(.L_x_104) ;  /* 0x000000000014a947 */ /* 0x000ff60003800000 */
[----:B------:R-:W-:Y:S02]  /*5480*/  LOP3.LUT P2, RZ, R95, 0xff, RZ, 0xc0, !PT ;  /* 0x000000ff5fff7812 */ /* 0x000fe4000784c0ff */
[----:B------:R-:W-:Y:S04]  /*5490*/  PLOP3.LUT P0, PT, PT, PT, UP0, 0x80, 0x8 ;  /* 0x000000000008781c */ /* 0x000fe80003f0f008 */
[----:B------:R-:W-:Y:S07]  /*54a0*/  PLOP3.LUT P0, PT, P0, PT, PT, 0x8, 0x80 ;  /* 0x000000000080781c */ /* 0x000fee000070e170 */
[----:B------:R-:W-:Y:S11]  /*54b0*/  @P2 FSETP.EQ.AND P0, PT, R49, RZ, PT ;  /* 0x000000ff3100220b */ /* 0x000ff60003f02000 */
[----:B------:R-:W-:Y:S02]  /*54c0*/  @!UPT UIADD3 URZ, UPT, UPT, URZ, URZ, URZ ;  /* 0x000000fffffff290 */ /* 0x000fe4000fffe0ff */
.L_x_104:
[----:B------:R-:W3:Y:S01]  /*54d0*/  SYNCS.PHASECHK.TRANS64.TRYWAIT P2, [UR7+0x230], R12 ;  /* 0x0002300cff0075a7 */ /* 0x000ee20008041107 */
[----:B------:R-:W-:Y:S04]  /*54e0*/  ELECT P4, URZ, PT ;  /* 0x0000000000ff782f */ /* 0x000fe80003880000 */
[----:B------:R-:W-:Y:S11]  /*54f0*/  PLOP3.LUT P4, PT, P0, P4, PT, 0xf2, 0x2f ;  /* 0x00000000002f781c */ /* 0x000ff60000789e72 */
[----:B------:R-:W-:Y:S02]  /*5500*/  @!UPT UIADD3 URZ, UPT, UPT, URZ, URZ, URZ ;  /* 0x000000fffffff290 */ /* 0x000fe4000fffe0ff */
[----:B-1----:R-:W-:Y:S05]  /*5510*/  @!P4 IADD3 R21, P0, PT, R32, 0x580, RZ ;  /* 0x000005802015c810 */ /* 0x002fea0007f1e0ff */
[----:B------:R-:W-:Y:S01]  /*5520*/  @!P4 IMAD.X R20, RZ, RZ, R33, P0 ;  /* 0x000000ffff14c224 */ /* 0x000fe200000e0621 */
[----:B---3--:R-:W-:Y:S07]  /*5530*/  @!P2 BRA `(.L_x_105) ;  /* 0x000000400090a947 */ /* 0x008fee0003800000 */
.L_x_226:
[----:B------:R-:W3:Y:S01]  /*5540*/  LDC.64 R14, c[0x0][0xb10] ;  /* 0x0002c400ff0e7b82 */ /* 0x000ee20000000a00 */
[----:B------:R-:W-:Y:S01]  /*5550*/  @!P4 R2UR UR8, R20 ;  /* 0x000000001408c2ca */ /* 0x000fe200000e0000 */
[----:B------:R-:W-:Y:S01]  /*5560*/  VOTEU.ALL UP1, P4 ;  /* 0x0000000000ff7886 */ /* 0x000fe20002020000 */
[----:B------:R-:W-:Y:S01]  /*5570*/  @!P4 R2UR UR9, R21 ;  /* 0x000000001509c2ca */ /* 0x000fe200000e0000 */
[----:B------:R-:W-:Y:S01]  /*5580*/  UMOV UR10, 0x0 ;  /* 0x00000000000a7882 */ /* 0x000fe20000000000 */
[----:B------:R-:W-:Y:S03]  /*5590*/  UMOV UR11, 0x10000000 ;  /* 0x10000000000b7882 */ /* 0x000fe60000000000 */
[----:B------:R-:W5:Y:S01]  /*55a0*/  LDC.64 R10, c[0x0][0xb18] ;  /* 0x0002c600ff0a7b82 */ /* 0x000f620000000a00 */
[----:B------:R-:W-:Y:S01]  /*55b0*/  @!UP1 UIADD3 UR16, UPT, UPT, UR7, 0x400, URZ ;  /* 0x0000040007109890 */ /* 0x000fe2000fffe0ff */
[----:B------:R-:W-:Y:S01]  /*55c0*/  @P3 SHF.R.U32.HI R28, RZ, 0x10, R25 ;  /* 0x00000010ff1c3819 */ /* 0x000fe20000011619 */
[----:B------:R-:W-:Y:S01]  /*55d0*/  VOTEU.ALL UP1, P4 ;  /* 0x0000000000ff7886 */ /* 0x000fe20002020000 */
[----:B------:R-:W-:Y:S01]  /*55e0*/  UMOV UR20, UR36 ;  /* 0x0000002400147c82 */ /* 0x000fe20008000000 */
[----:B------:R-:W-:Y:S03]  /*55f0*/  VIADD R30, R30, 0x1 ;  /* 0x000000011e1e7836 */ /* 0x000fe60000000000 */
[----:B--2---:R-:W2:Y:S01]  /*5600*/  @!P1 LDC R0, c[0x0][0xb20] ;  /* 0x0002c800ff009b82 */ /* 0x004ea20000000800 */
[----:B------:R-:W-:Y:S01]  /*5610*/  IMAD.U32 R21, RZ, RZ, UR8 ;  /* 0x00000008ff157e24 */ /* 0x000fe2000f8e00ff */
[----:B------:R-:W-:Y:S06]  /*5620*/  UPRMT UR8, UR37, 0x654, UR17 ;  /* 0x0000065425087896 */ /* 0x000fec0008000011 */
[----:B-1----:R-:W1:Y:S01]  /*5630*/  @!P1 LDC R3, c[0x0][0xb0c] ;  /* 0x0002c300ff039b82 */ /* 0x002e620000000800 */
[----:B------:R-:W-:Y:S01]  /*5640*/  IMAD.U32 R20, RZ, RZ, UR9 ;  /* 0x00000009ff147e24 */ /* 0x000fe2000f8e00ff */
[----:B------:R-:W-:Y:S04]  /*5650*/  @!P4 R2UR UR15, R21 ;  /* 0x00000000150fc2ca */ /* 0x000fe800000e0000 */
[----:B------:R-:W-:Y:S01]  /*5660*/  @!P4 R2UR UR14, R20 ;  /* 0x00000000140ec2ca */ /* 0x000fe200000e0000 */
[----:B------:R-:W-:Y:S11]  /*5670*/  @!P4 IMAD.MOV.U32 R20, RZ, RZ, 0x1000 ;  /* 0x00001000ff14c424 */ /* 0x000ff600078e00ff */
[----:B------:R-:W-:Y:S01]  /*5680*/  @!UPT UIADD3 URZ, UPT, UPT, URZ, URZ, URZ ;  /* 0x000000fffffff290 */ /* 0x000fe2000fffe0ff */
[----:B------:R1:W-:Y:S01]  /*5690*/  @!UP1 UTMALDG.3D [UR16], [UR14], desc[UR10] ;  /* 0x00000a100e0095b4 */ /* 0x0003e20008011000 */
[----:B------:R1:W-:Y:S02]  /*56a0*/  @!P4 SYNCS.ARRIVE.TRANS64.RED.A0TR RZ, [UR7+0x220], R20 ;  /* 0x00022014ffffc9a7 */ /* 0x0003e40008300407 */
[----:B-1----:R-:W-:Y:S01]  /*56b0*/  @!P1 ISETP.NE.AND P2, PT, R3, 0x1, PT ;  /* 0x000000010300980c */ /* 0x002fe20003f45270 */
[C---:B---3--:R-:W-:Y:S01]  /*56c0*/  @!P1 IMAD.HI.U32 R14, R13.reuse, R14, RZ ;  /* 0x0000000e0d0e9227 */ /* 0x048fe200078e00ff */
[----:B-----5:R-:W-:Y:S03]  /*56d0*/  @!P1 ISETP.NE.AND P0, PT, R10, 0x1, PT ;  /* 0x000000010a00980c */ /* 0x020fe60003f05270 */
[C---:B------:R-:W-:Y:S01]  /*56e0*/  @!P1 IMAD.HI.U32 R11, R8.reuse, R11, RZ ;  /* 0x0000000b080b9227 */ /* 0x040fe200078e00ff */
[----:B------:R-:W-:Y:S04]  /*56f0*/  @!P1 SHF.R.U32.HI R14, RZ, R15, R14 ;  /* 0x0000000fff0e9219 */ /* 0x000fe8000001160e */
[----:B--2---:R-:W-:Y:S01]  /*5700*/  @!P1 SHF.R.U32.HI R9, RZ, R0, R11 ;  /* 0x00000000ff099219 */ /* 0x004fe2000001160b */
[----:B------:R-:W-:Y:S01]  /*5710*/  SYNCS.ARRIVE.TRANS64.RED.A1T0 RZ, [UR8], RZ ;  /* 0x000000ffffff79a7 */ /* 0x000fe20008100408 */
[----:B------:R-:W-:Y:S02]  /*5720*/  @!P1 SEL R14, R13, R14, !P2 ;  /* 0x0000000e0d0e9207 */ /* 0x000fe40005000000 */
[----:B------:R-:W-:Y:S01]  /*5730*/  @!P1 SEL R9, R8, R9, !P0 ;  /* 0x0000000908099207 */ /* 0x000fe20004000000 */
[----:B------:R-:W1:Y:S04]  /*5740*/  SYNCS.PHASECHK.TRANS64.TRYWAIT P5, [UR7+0x238], R12 ;  /* 0x0002380cff0075a7 */ /* 0x000e6800080a1107 */
[----:B------:R-:W-:Y:S02]  /*5750*/  @!P1 IMAD.IADD R0, R9, 0x1, -R14 ;  /* 0x0000000109009824 */ /* 0x000fe400078e0a0e */
[----:B------:R-:W-:Y:S02]  /*5760*/  @!P1 IMAD.IADD R9, R14, 0x1, -R9 ;  /* 0x000000010e099824 */ /* 0x000fe400078e0a09 */
[----:B------:R-:W-:Y:S02]  /*5770*/  @!P1 IMAD R13, R0, R3, R13 ;  /* 0x00000003000d9224 */ /* 0x000fe400078e020d */
[----:B------:R-:W-:Y:S01]  /*5780*/  @!P1 IMAD R8, R9, R10, R8 ;  /* 0x0000000a09089224 */ /* 0x000fe200078e0208 */
[----:B-1----:R-:W-:Y:S06]  /*5790*/  @!P5 BRA `(.L_x_106) ;  /* 0x000000400010d947 */ /* 0x002fec0003800000 */
.L_x_228:
[----:B-1----:R-:W-:Y:S01]  /*57a0*/  @!P4 IADD3 R3, P0, PT, R32, 0x580, RZ ;  /* 0x000005802003c810 */ /* 0x002fe20007f1e0ff */
[----:B------:R-:W-:Y:S01]  /*57b0*/  VOTEU.ALL UP1, P4 ;  /* 0x0000000000ff7886 */ /* 0x000fe20002020000 */
[----:B------:R-:W-:Y:S01]  /*57c0*/  UMOV UR20, 0x0 ;  /* 0x0000000000147882 */ /* 0x000fe20000000000 */
[----:B------:R-:W-:Y:S01]  /*57d0*/  UMOV UR21, 0x10000000 ;  /* 0x1000000000157882 */ /* 0x000fe20000000000 */
[----:B------:R-:W-:Y:S01]  /*57e0*/  @!P4 R2UR UR9, R3 ;  /* 0x000000000309c2ca */ /* 0x000fe200000e0000 */
[----:B------:R-:W-:Y:S01]  /*57f0*/  @!P4 IMAD.X R0, RZ, RZ, R33, P0 ;  /* 0x000000ffff00c224 */ /* 0x000fe200000e0621 */
[----:B------:R-:W-:Y:S01]  /*5800*/  @!UP1 UIADD3 UR10, UPT, UPT, UR18, 0x40, URZ ;  /* 0x00000040120a9890 */ /* 0x000fe2000fffe0ff */
[----:B------:R-:W-:Y:S01]  /*5810*/  ISETP.NE.AND P0, PT, R30, 0x2, PT ;  /* 0x000000021e00780c */ /* 0x000fe20003f05270 */
[----:B------:R-:W-:Y:S01]  /*5820*/  UMOV UR11, UR19 ;  /* 0x00000013000b7c82 */ /* 0x000fe20008000000 */
[----:B------:R-:W-:Y:S01]  /*5830*/  UMOV UR12, UR36 ;  /* 0x00000024000c7c82 */ /* 0x000fe20008000000 */
[----:B------:R-:W-:Y:S01]  /*5840*/  @!P4 R2UR UR8, R0 ;  /* 0x000000000008c2ca */ /* 0x000fe200000e0000 */
[----:B------:R-:W-:Y:S01]  /*5850*/  IMAD.IADD R20, R8, 0x1, R94 ;  /* 0x0000000108147824 */ /* 0x000fe200078e025e */
[----:B------:R-:W-:Y:S01]  /*5860*/  @P3 R2UR UR36, R28 ;  /* 0x000000001c2432ca */ /* 0x000fe200000e0000 */
[----:B------:R-:W-:Y:S01]  /*5870*/  IMAD.IADD R21, R13, 0x1, R96 ;  /* 0x000000010d157824 */ /* 0x000fe200078e0260 */
[----:B------:R-:W-:Y:S02]  /*5880*/  SEL R0, RZ, 0x1, P0 ;  /* 0x00000001ff007807 */ /* 0x000fe40000000000 */
[----:B------:R-:W-:Y:S01]  /*5890*/  LOP3.LUT R31, R31, 0x1, RZ, 0x3c, !PT ;  /* 0x000000011f1f7812 */ /* 0x000fe200078e3cff */
[----:B------:R-:W-:Y:S01]  /*58a0*/  IMAD.U32 R10, RZ, RZ, UR9 ;  /* 0x00000009ff0a7e24 */ /* 0x000fe2000f8e00ff */
[----:B------:R-:W-:Y:S01]  /*58b0*/  @!UP1 UIADD3 UR9, UPT, UPT, UR7, 0x228, URZ ;  /* 0x0000022807099890 */ /* 0x000fe2000fffe0ff */
[----:B------:R-:W-:Y:S02]  /*58c0*/  LOP3.LUT R29, R29, R0, RZ, 0x3c, !PT ;  /* 0x000000001d1d7212 */ /* 0x000fe400078e3cff */
[----:B------:R-:W-:Y:S02]  /*58d0*/  SEL R30, R30, RZ, P0 ;  /* 0x000000ff1e1e7207 */ /* 0x000fe40000000000 */
[----:B------:R-:W-:Y:S01]  /*58e0*/  IMAD.U32 R11, RZ, RZ, UR8 ;  /* 0x00000008ff0b7e24 */ /* 0x000fe2000f8e00ff */
[----:B------:R-:W-:Y:S01]  /*58f0*/  @!P4 R2UR UR14, R10 ;  /* 0x000000000a0ec2ca */ /* 0x000fe200000e0000 */
[----:B------:R-:W-:Y:S01]  /*5900*/  @!UP1 UIADD3 UR8, UPT, UPT, UR7, 0x1400, URZ ;  /* 0x0000140007089890 */ /* 0x000fe2000fffe0ff */
[----:B------:R-:W-:Y:S02]  /*5910*/  VOTEU.ALL UP1, P4 ;  /* 0x0000000000ff7886 */ /* 0x000fe40002020000 */
[----:B------:R-:W-:Y:S11]  /*5920*/  @!P4 R2UR UR15, R11 ;  /* 0x000000000b0fc2ca */ /* 0x000ff600000e0000 */
[----:B------:R-:W-:Y:S02]  /*5930*/  @!UPT UIADD3 URZ, UPT, UPT, URZ, URZ, URZ ;  /* 0x000000fffffff290 */ /* 0x000fe4000fffe0ff */
[----:B------:R2:W-:Y:S01]  /*5940*/  @!UP1 UTMALDG.3D [UR8], [UR14], desc[UR20] ;  /* 0x000014080e0095b4 */ /* 0x0005e20008011000 */
[----:B------:R2:W-:Y:S01]  /*5950*/  @!P4 SYNCS.ARRIVE.TRANS64.RED.A0TR RZ, [UR7+0x228], R23 ;  /* 0x00022817ffffc9a7 */ /* 0x0005e20008300407 */
[----:B------:R-:W-:Y:S01]  /*5960*/  UPLOP3.LUT UP1, UPT, UPT, UPT, UPT, 0x80, 0x8 ;  /* 0x000000000008789c */ /* 0x000fe20003f2f070 */
[----:B------:R-:W-:Y:S01]  /*5970*/  SYNCS.ARRIVE.TRANS64.RED.A1T0 RZ, [UR13], RZ ;  /* 0x000000ffffff79a7 */ /* 0x000fe2000810040d */
[----:B------:R-:W-:Y:S09]  /*5980*/  @P3 BRA `(.L_x_107) ;  /* 0xfffffff400503947 */ /* 0x000ff2000383ffff */
[----:B------:R-:W-:-:S04]  /*5990*/  SHF.L.U32 R3, R31, 0x1f, RZ ;  /* 0x0000001f1f037819 */ /* 0x000fc800000006ff */
[----:B------:R-:W1:Y:S02]  /*59a0*/  SYNCS.PHASECHK.TRANS64.TRYWAIT P0, [UR7+0x230], R3 ;  /* 0x00023003ff0075a7 */ /* 0x000e640008001107 */
[----:B-1----:R-:W-:Y:S05]  /*59b0*/  @!P0 BRA `(.L_x_108) ;  /* 0x0000003c00a08947 */ /* 0x002fea0003800000 */
.L_x_230:
[----:B-1----:R-:W-:-:S07]  /*59c0*/  MOV R0, UR7 ;  /* 0x0000000700007c02 */ /* 0x002fce0008000f00 */
.L_x_109:
[----:B-1----:R-:W-:-:S04]  /*59d0*/  SHF.L.U32 R3, R31, 0x1f, RZ ;  /* 0x0000001f1f037819 */ /* 0x002fc800000006ff */
[----:B------:R1:W3:Y:S03]  /*59e0*/  SYNCS.PHASECHK.TRANS64.TRYWAIT P0, [R0+URZ+0x238], R3 ;  /* 0x00023803000075a7 */ /* 0x0002e600080011ff */
[----:B---3--:R-:W-:Y:S05]  /*59f0*/  @!P0 NANOSLEEP.SYNCS 0x989680 ;  /* 0x009896800000895d */ /* 0x008fea0003900000 */
[----:B------:R-:W3:Y:S02]  /*5a00*/  @!P0 SYNCS.PHASECHK.TRANS64 P0, [R0+URZ+0x238], R3 ;  /* 0x00023803000085a7 */ /* 0x000ee400080010ff */
[----:B--23--:R-:W-:Y:S05]  /*5a10*/  @P0 EXIT ;  /* 0x000000000000094d */ /* 0x00cfea0003800000 */
[----:B------:R-:W-:Y:S05]  /*5a20*/  BRA `(.L_x_109) ;  /* 0xfffffffc00e87947 */ /* 0x000fea000383ffff */
.L_x_98:
[----:B------:R-:W-:-:S06]  /*5a30*/  UISETP.GE.AND UP1, UPT, UR8, 0x4, UPT ;  /* 0x000000040800788c */ /* 0x000fcc000bf26270 */
[----:B------:R-:W-:-:S13]  /*5a40*/  PLOP3.LUT P0, PT, PT, PT, UP1, 0x80, 0x8 ;  /* 0x000000000008781c */ /* 0x000fda0003f0f018 */
[----:B------:R-:W-:Y:S05]  /*5a50*/  @!P0 EXIT ;  /* 0x000000000000894d */ /* 0x000fea0003800000 */
[----:B------:R-:W-:Y:S01]  /*5a60*/  BAR.SYNC.DEFER_BLOCKING 0x6, 0xa0 ;  /* 0x0182800000007b1d */ /* 0x000fe20000010000 */
[C---:B------:R-:W-:Y:S01]  /*5a70*/  IMAD.SHL.U32 R7, R108.reuse, 0x40, RZ ;  /* 0x000000406c077824 */ /* 0x040fe200078e00ff */
[C---:B------:R-:W-:Y:S01]  /*5a80*/  LOP3.LUT R110, R108.reuse, 0x60, RZ, 0xc0, !PT ;  /* 0x000000606c6e7812 */ /* 0x040fe200078ec0ff */
[C---:B------:R-:W-:Y:S01]  /*5a90*/  IMAD.SHL.U32 R100, R108.reuse, 0x20, RZ ;  /* 0x000000206c647824 */ /* 0x040fe200078e00ff */
[----:B------:R-:W-:Y:S01]  /*5aa0*/  CS2R R106, SRZ ;  /* 0x00000000006a7805 */ /* 0x000fe2000001ff00 */
[C---:B------:R-:W-:Y:S01]  /*5ab0*/  IMAD.SHL.U32 R0, R108.reuse, 0x2, RZ ;  /* 0x000000026c007824 */ /* 0x040fe200078e00ff */
[----:B------:R-:W-:Y:S02]  /*5ac0*/  UMOV UR49, 0x400 ;  /* 0x0000040000317882 */ /* 0x000fe40000000000 */
[----:B------:R-:W1:Y:S01]  /*5ad0*/  LDC R99, c[0x0][0x370] ;  /* 0x0000dc00ff637b82 */ /* 0x000e620000000800 */
[----:B------:R-:W-:Y:S01]  /*5ae0*/  ULEA UR49, UR37, UR49, 0x18 ;  /* 0x0000003125317291 */ /* 0x000fe2000f8ec0ff */
[----:B------:R-:W-:Y:S01]  /*5af0*/  LOP3.LUT R5, R7, 0x180, RZ, 0xc0, !PT ;  /* 0x0000018007057812 */ /* 0x000fe200078ec0ff */
[----:B------:R-:W-:Y:S01]  /*5b00*/  IMAD.U32 R46, R108, 0x10000, RZ ;  /* 0x000100006c2e7824 */ /* 0x000fe200078e00ff */
[----:B------:R-:W-:Y:S01]  /*5b10*/  LOP3.LUT R100, R100, 0xc00, RZ, 0xc0, !PT ;  /* 0x00000c0064647812 */ /* 0x000fe200078ec0ff */
[----:B------:R-:W-:Y:S01]  /*5b20*/  UIADD3 UR4, UPT, UPT, UR49, 0x2400, URZ ;  /* 0x0000240031047890 */ /* 0x000fe2000fffe0ff */
[----:B------:R-:W-:Y:S01]  /*5b30*/  LOP3.LUT R0, R5, 0x20, R0, 0xf8, !PT ;  /* 0x0000002005007812 */ /* 0x000fe200078ef800 */
[----:B------:R-:W-:Y:S01]  /*5b40*/  IMAD.SHL.U32 R5, R108, 0x8, RZ ;  /* 0x000000086c057824 */ /* 0x000fe200078e00ff */
[----:B------:R-:W2:Y:S01]  /*5b50*/  LDC R42, c[0x0][0xb0c] ;  /* 0x0002c300ff2a7b82 */ /* 0x000ea20000000800 */
[----:B------:R-:W-:Y:S01]  /*5b60*/  LOP3.LUT R100, R100, 0x40, R7, 0xf8, !PT ;  /* 0x0000004064647812 */ /* 0x000fe200078ef807 */
[----:B------:R-:W-:Y:S01]  /*5b70*/  IMAD.MOV.U32 R44, RZ, RZ, RZ ;  /* 0x000000ffff2c7224 */ /* 0x000fe200078e00ff */
[----:B------:R-:W-:Y:S01]  /*5b80*/  LOP3.LUT R46, R46, 0x600000, RZ, 0xc0, !PT ;  /* 0x006000002e2e7812 */ /* 0x000fe200078ec0ff */
[----:B------:R-:W-:Y:S01]  /*5b90*/  IMAD.MOV.U32 R112, RZ, RZ, RZ ;  /* 0x000000ffff707224 */ /* 0x000fe200078e00ff */
[----:B------:R-:W-:-:S02]  /*5ba0*/  LOP3.LUT R108, R108, 0x2, RZ, 0xc0, !PT ;  /* 0x000000026c6c7812 */ /* 0x000fc400078ec0ff */
[----:B------:R-:W-:Y:S02]  /*5bb0*/  CS2R R104, SRZ ;  /* 0x0000000000687805 */ /* 0x000fe4000001ff00 */
[----:B------:R-:W-:Y:S01]  /*5bc0*/  LOP3.LUT R5, R0, 0x30, R5, 0x78, !PT ;  /* 0x0000003000057812 */ /* 0x000fe200078e7805 */
[----:B------:R-:W4:Y:S01]  /*5bd0*/  LDC R97, c[0x0][0xb20] ;  /* 0x0002c800ff617b82 */ /* 0x000f220000000800 */
[----:B------:R-:W3:Y:S01]  /*5be0*/  LDS R3, [UR49+0x300] ;  /* 0x00030031ff037984 */ /* 0x000ee20008000800 */
[----:B------:R-:W-:Y:S01]  /*5bf0*/  LOP3.LUT R100, R100, 0x200, R7, 0xf8, !PT ;  /* 0x0000020064647812 */ /* 0x000fe200078ef807 */
[----:B------:R-:W-:Y:S01]  /*5c00*/  IMAD.MOV R102, RZ, RZ, -R108 ;  /* 0x000000ffff667224 */ /* 0x000fe200078e0a6c */
[----:B------:R-:W1:Y:S01]  /*5c10*/  LDCU.64 UR52, c[0x0][0x348] ;  /* 0x00006900ff3477ac */ /* 0x000e620008000a00 */
[----:B------:R-:W-:Y:S01]  /*5c20*/  IMAD.U32 R109, RZ, RZ, UR4 ;  /* 0x00000004ff6d7e24 */ /* 0x000fe2000f8e00ff */
[----:B------:R-:W-:Y:S02]  /*5c30*/  LOP3.LUT R100, R100, R5, RZ, 0xfc, !PT ;  /* 0x0000000564647212 */ /* 0x000fe400078efcff */
[----:B------:R-:W1:Y:S01]  /*5c40*/  LDC R41, c[0x0][0xb30] ;  /* 0x0002cc00ff297b82 */ /* 0x000e620000000800 */
[----:B------:R-:W1:Y:S01]  /*5c50*/  LDCU.64 UR38, c[0x0][0x888] ;  /* 0x00011100ff2677ac */ /* 0x000e620008000a00 */
[----:B------:R-:W1:Y:S06]  /*5c60*/  LDCU.64 UR44, c[0x0][0x890] ;  /* 0x00011200ff2c77ac */ /* 0x000e6c0008000a00 */
[----:B------:R-:W1:Y:S01]  /*5c70*/  LDC.64 R92, c[0x0][0xb10] ;  /* 0x0002c400ff5c7b82 */ /* 0x000e620000000a00 */
[----:B------:R-:W-:-:S07]  /*5c80*/  UIADD3 UR48, UPT, UPT, UR49, 0x400, URZ ;  /* 0x0000040031307890 */ /* 0x000fce000fffe0ff */
[----:B------:R-:W1:Y:S08]  /*5c90*/  LDC.64 R38, c[0x0][0xb18] ;  /* 0x0002c600ff267b82 */ /* 0x000e700000000a00 */
[----:B------:R-:W1:Y:S08]  /*5ca0*/  LDC.64 R36, c[0x0][0xb28] ;  /* 0x0002ca00ff247b82 */ /* 0x000e700000000a00 */
[----:B------:R-:W1:Y:S01]  /*5cb0*/  LDC.64 R90, c[0x0][0x8b0] ;  /* 0x00022c00ff5a7b82 */ /* 0x000e620000000a00 */
[----:B---3--:R-:W-:-:S07]  /*5cc0*/  IMAD.IADD R46, R3, 0x1, R46 ;  /* 0x00000001032e7824 */ /* 0x008fce00078e022e */
[----:B------:R-:W3:Y:S08]  /*5cd0*/  LDC.64 R88, c[0x0][0x8a8] ;  /* 0x00022a00ff587b82 */ /* 0x000ef00000000a00 */
[----:B--2-4-:R-:W1:Y:S02]  /*5ce0*/  LDC R98, c[0x0][0x374] ;  /* 0x0000dd00ff627b82 */ /* 0x014e640000000800 */
.L_x_135:
[----:B------:R-:W-:Y:S02]  /*5cf0*/  LEA R0, R112, UR49, 0x3 ;  /* 0x0000003170007c11 */ /* 0x000fe4000f8e18ff */
[----:B------:R-:W-:Y:S02]  /*5d00*/  SHF.L.U32 R3, R106, 0x1f, RZ ;  /* 0x0000001f6a037819 */ /* 0x000fe400000006ff */
[----:B------:R-:W-:Y:S02]  /*5d10*/  LEA R16, R112, UR49, 0x4 ;  /* 0x0000003170107c11 */ /* 0x000fe4000f8e20ff */
[----:B------:R-:W2:Y:S02]  /*5d20*/  SYNCS.PHASECHK.TRANS64.TRYWAIT P0, [R0+URZ+0x250], R3 ;  /* 0x00025003000075a7 */ /* 0x000ea400080011ff */
[----:B-12---:R-:W-:Y:S05]  /*5d30*/  @!P0 BRA `(.L_x_110) ;  /* 0x0000003800d88947 */ /* 0x006fea0003800000 */
.L_x_231:
[----:B------:R-:W4:Y:S01]  /*5d40*/  LDC.64 R12, c[0x0][0xb10] ;  /* 0x0002c400ff0c7b82 */ /* 0x000f220000000a00 */
[----:B------:R-:W3:Y:S01]  /*5d50*/  LDS.128 R16, [R16+0x2e0] ;  /* 0x0002e00010107984 */ /* 0x000ee20000000c00 */
[----:B-1----:R-:W-:Y:S01]  /*5d60*/  ISETP.NE.AND P1, PT, R41, 0x1, PT ;  /* 0x000000012900780c */ /* 0x002fe20003f25270 */
[----:B--2---:R-:W-:Y:S01]  /*5d70*/  VIADD R0, R0, 0x260 ;  /* 0x0000026000007836 */ /* 0x004fe20000000000 */
[----:B------:R-:W-:Y:S04]  /*5d80*/  ISETP.GE.AND P0, PT, R40, 0x1, PT ;  /* 0x000000012800780c */ /* 0x000fe80003f06270 */
[----:B------:R-:W1:Y:S01]  /*5d90*/  LDC.64 R10, c[0x0][0xb18] ;  /* 0x0002c600ff0a7b82 */ /* 0x000e620000000a00 */
[----:B------:R-:W-:Y:S01]  /*5da0*/  PRMT R0, RZ, 0x654, R0 ;  /* 0x00000654ff007816 */ /* 0x000fe20000000000 */
[----:B------:R-:W-:Y:S01]  /*5db0*/  @!PT LDS RZ, [RZ] ;  /* 0x00000000fffff984 */ /* 0x000fe20000000800 */
[----:B------:R-:W-:Y:S01]  /*5dc0*/  @!PT LDS RZ, [RZ] ;  /* 0x00000000fffff984 */ /* 0x000fe20000000800 */
[----:B------:R-:W-:Y:S01]  /*5dd0*/  @!PT LDS RZ, [RZ] ;  /* 0x00000000fffff984 */ /* 0x000fe20000000800 */
[----:B------:R-:W-:Y:S01]  /*5de0*/  @!PT LDS RZ, [RZ] ;  /* 0x00000000fffff984 */ /* 0x000fe20000000800 */
[----:B------:R2:W-:Y:S06]  /*5df0*/  MEMBAR.ALL.CTA ;  /* 0x0000000000007992 */ /* 0x0005ec0000008000 */
[----:B--2---:R-:W2:Y:S01]  /*5e00*/  FENCE.VIEW.ASYNC.S ;  /* 0x00000000000073c6 */ /* 0x004ea20000000000 */
[----:B------:R-:W1:Y:S08]  /*5e10*/  @!P1 LDC R14, c[0x0][0xb20] ;  /* 0x0002c800ff0e9b82 */ /* 0x000e700000000800 */
[----:B------:R-:W1:Y:S01]  /*5e20*/  @!P1 LDC R9, c[0x0][0xb0c] ;  /* 0x0002c300ff099b82 */ /* 0x000e620000000800 */
[----:B--2---:R2:W-:Y:S01]  /*5e30*/  SYNCS.ARRIVE.TRANS64.RED.A1T0 RZ, [R0+URZ], RZ ;  /* 0x000000ff00ff79a7 */ /* 0x0045e200081004ff */
[----:B---3--:R-:W-:Y:S04]  /*5e40*/  LOP3.LUT P4, RZ, R18, 0x1, RZ, 0xc0, !PT ;  /* 0x0000000112ff7812 */ /* 0x008fe8000788c0ff */
[----:B------:R-:W-:Y:S09]  /*5e50*/  P2R R111, PR, RZ, 0x10 ;  /* 0x00000010ff6f7803 */ /* 0x000ff20000000000 */
[----:B------:R-:W-:Y:S02]  /*5e60*/  @P4 MOV R45, R16 ;  /* 0x00000010002d4202 */ /* 0x000fe40000000f00 */
[----:B------:R-:W-:Y:S01]  /*5e70*/  @P4 LOP3.LUT R43, R17, 0xffff, RZ, 0xc0, !PT ;  /* 0x0000ffff112b4812 */ /* 0x000fe200078ec0ff */
[----:B--2-4-:R-:W-:Y:S06]  /*5e80*/  @!P0 BRA `(.L_x_111) ;  /* 0x0000000000a48947 */ /* 0x014fec0003800000 */
[----:B------:R-:W-:Y:S01]  /*5e90*/  IMAD.HI.U32 R24, R98, R39, RZ ;  /* 0x0000002762187227 */ /* 0x000fe200078e00ff */
[----:B------:R-:W-:Y:S02]  /*5ea0*/  ISETP.NE.AND P0, PT, R38, 0x1, PT ;  /* 0x000000012600780c */ /* 0x000fe40003f05270 */
[----:B------:R-:W-:Y:S01]  /*5eb0*/  ISETP.NE.AND P2, PT, R40, 0x1, PT ;  /* 0x000000012800780c */ /* 0x000fe20003f45270 */
[-C--:B------:R-:W-:Y:S01]  /*5ec0*/  IMAD.HI.U32 R22, R99, R92.reuse, RZ ;  /* 0x0000005c63167227 */ /* 0x080fe200078e00ff */
[----:B------:R-:W-:Y:S02]  /*5ed0*/  SHF.R.U32.HI R23, RZ, R97, R24 ;  /* 0x00000061ff177219 */ /* 0x000fe40000011618 */
[----:B------:R-:W-:Y:S01]  /*5ee0*/  ISETP.NE.AND P3, PT, R42, 0x1, PT ;  /* 0x000000012a00780c */ /* 0x000fe20003f65270 */
[----:B------:R-:W-:Y:S01]  /*5ef0*/  IMAD.HI.U32 R28, R43, R39, RZ ;  /* 0x000000272b1c7227 */ /* 0x000fe200078e00ff */
[----:B------:R-:W-:Y:S02]  /*5f00*/  SHF.R.U32.HI R22, RZ, R93, R22 ;  /* 0x0000005dff167219 */ /* 0x000fe40000011616 */
[----:B------:R-:W-:Y:S01]  /*5f10*/  SEL R3, R98, R23, !P0 ;  /* 0x0000001762037207 */ /* 0x000fe20004000000 */
[----:B------:R-:W-:Y:S01]  /*5f20*/  IMAD.HI.U32 R26, R45, R92, RZ ;  /* 0x0000005c2d1a7227 */ /* 0x000fe200078e00ff */
[----:B------:R-:W-:Y:S03]  /*5f30*/  SEL R7, R99, R22, !P3 ;  /* 0x0000001663077207 */ /* 0x000fe60005800000 */
[-C--:B------:R-:W-:Y:S01]  /*5f40*/  IMAD.HI.U32 R22, R3, R36.reuse, RZ ;  /* 0x0000002403167227 */ /* 0x080fe200078e00ff */
[----:B------:R-:W-:Y:S03]  /*5f50*/  SHF.R.U32.HI R26, RZ, R93, R26 ;  /* 0x0000005dff1a7219 */ /* 0x000fe6000001161a */
[----:B------:R-:W-:Y:S01]  /*5f60*/  IMAD.HI.U32 R24, R7, R36, RZ ;  /* 0x0000002407187227 */ /* 0x000fe200078e00ff */
[----:B------:R-:W-:Y:S02]  /*5f70*/  @P2 SHF.R.U32.HI R3, RZ, R37, R22 ;  /* 0x00000025ff032219 */ /* 0x000fe40000011616 */
[----:B------:R-:W-:Y:S02]  /*5f80*/  SHF.R.U32.HI R22, RZ, R97, R28 ;  /* 0x00000061ff167219 */ /* 0x000fe4000001161c */
[----:B------:R-:W-:Y:S01]  /*5f90*/  @P2 SHF.R.U32.HI R7, RZ, R37, R24 ;  /* 0x00000025ff072219 */ /* 0x000fe20000011618 */
[C---:B------:R-:W-:Y:S01]  /*5fa0*/  IMAD R2, R40.reuse, R3, RZ ;  /* 0x0000000328027224 */ /* 0x040fe200078e02ff */
[----:B------:R-:W-:Y:S02]  /*5fb0*/  SEL R5, R43, R22, !P0 ;  /* 0x000000162b057207 */ /* 0x000fe40004000000 */
[----:B------:R-:W-:Y:S01]  /*5fc0*/  SEL R3, R45, R26, !P3 ;  /* 0x0000001a2d037207 */ /* 0x000fe20005800000 */
[----:B------:R-:W-:Y:S01]  /*5fd0*/  IMAD R4, R40, R7, RZ ;  /* 0x0000000728047224 */ /* 0x000fe200078e02ff */
[C---:B------:R-:W-:Y:S01]  /*5fe0*/  ISETP.GE.AND P0, PT, R5.reuse, R2, PT ;  /* 0x000000020500720c */ /* 0x040fe20003f06270 */
[----:B------:R-:W-:Y:S03]  /*5ff0*/  IMAD.HI.U32 R6, R5, R36, RZ ;  /* 0x0000002405067227 */ /* 0x000fe600078e00ff */
[----:B------:R-:W-:Y:S01]  /*6000*/  ISETP.GE.OR P0, PT, R3, R4, P0 ;  /* 0x000000040300720c */ /* 0x000fe20000706670 */
[----:B------:R-:W-:Y:S01]  /*6010*/  IMAD.MOV R4, RZ, RZ, -R3 ;  /* 0x000000ffff047224 */ /* 0x000fe200078e0a03 */
[-C--:B------:R-:W-:Y:S03]  /*6020*/  SHF.R.U32.HI R6, RZ, R37.reuse, R6 ;  /* 0x00000025ff067219 */ /* 0x080fe60000011606 */
[----:B------:R-:W-:Y:S01]  /*6030*/  IMAD R45, R42, R4, R45 ;  /* 0x000000042a2d7224 */ /* 0x000fe200078e022d */
[----:B------:R-:W-:Y:S05]  /*6040*/  SEL R15, R5, R6, !P2 ;  /* 0x00000006050f7207 */ /* 0x000fea0005000000 */
[----:B------:R-:W-:Y:S02]  /*6050*/  IMAD.MOV R6, RZ, RZ, -R15 ;  /* 0x000000ffff067224 */ /* 0x000fe400078e0a0f */
[C---:B------:R-:W-:Y:S04]  /*6060*/  @!P0 IMAD.HI.U32 R2, R3.reuse, R36, RZ ;  /* 0x0000002403028227 */ /* 0x040fe800078e00ff */
[----:B------:R-:W-:Y:S01]  /*6070*/  IMAD R6, R40, R6, R5 ;  /* 0x0000000628067224 */ /* 0x000fe200078e0205 */
[----:B------:R-:W-:Y:S04]  /*6080*/  @!P0 SHF.R.U32.HI R2, RZ, R37, R2 ;  /* 0x00000025ff028219 */ /* 0x000fe80000011602 */
[----:B------:R-:W-:Y:S02]  /*6090*/  @!P0 SEL R0, R3, R2, !P2 ;  /* 0x0000000203008207 */ /* 0x000fe40005000000 */
[----:B------:R-:W-:Y:S02]  /*60a0*/  IADD3 R2, PT, PT, -R5, RZ, RZ ;  /* 0x000000ff05027210 */ /* 0x000fe40007ffe1ff */
[----:B------:R-:W-:Y:S01]  /*60b0*/  @!P0 IADD3 R8, PT, PT, R15, -R0, RZ ;  /* 0x800000000f088210 */ /* 0x000fe20007ffe0ff */
[----:B------:R-:W-:Y:S02]  /*60c0*/  @!P0 IMAD R0, R7, R6, R0 ;  /* 0x0000000607008224 */ /* 0x000fe400078e0200 */
[----:B------:R-:W-:Y:S02]  /*60d0*/  IMAD R43, R38, R2, R43 ;  /* 0x00000002262b7224 */ /* 0x000fe400078e022b */
[----:B------:R-:W-:Y:S02]  /*60e0*/  @!P0 IMAD R5, R8, R40, R3 ;  /* 0x0000002808058224 */ /* 0x000fe400078e0203 */
[----:B------:R-:W-:Y:S04]  /*60f0*/  @!P0 IMAD.MOV.U32 R3, RZ, RZ, R0 ;  /* 0x000000ffff038224 */ /* 0x000fe800078e0000 */
[----:B------:R-:W-:Y:S02]  /*6100*/  IMAD R45, R3, R42, R45 ;  /* 0x0000002a032d7224 */ /* 0x000fe400078e022d */
[----:B------:R-:W-:Y:S07]  /*6110*/  IMAD R43, R5, R38, R43 ;  /* 0x00000026052b7224 */ /* 0x000fee00078e022b */
.L_x_111:
[----:B-1----:R-:W-:Y:S01]  /*6120*/  @!P1 ISETP.NE.AND P0, PT, R10, 0x1, PT ;  /* 0x000000010a00980c */ /* 0x002fe20003f05270 */
[----:B------:R-:W-:Y:S01]  /*6130*/  @!P1 IMAD.HI.U32 R0, R45, R12, RZ ;  /* 0x0000000c2d009227 */ /* 0x000fe200078e00ff */
[----:B------:R-:W-:Y:S01]  /*6140*/  @!P1 ISETP.NE.AND P2, PT, R9, 0x1, PT ;  /* 0x000000010900980c */ /* 0x000fe20003f45270 */
[----:B------:R-:W-:Y:S01]  /*6150*/  ULOP3.LUT UP0, URZ, UR48, 0x1b0, URZ, 0xc0, !UPT ;  /* 0x000001b030ff7892 */ /* 0x000fe2000f80c0ff */
[----:B------:R-:W-:Y:S01]  /*6160*/  R2UR UR42, R21 ;  /* 0x00000000152a72ca */ /* 0x000fe200000e0000 */
[----:B------:R-:W-:Y:S01]  /*6170*/  @!P1 IMAD.HI.U32 R3, R43, R11, RZ ;  /* 0x0000000b2b039227 */ /* 0x000fe200078e00ff */
[----:B------:R-:W-:Y:S02]  /*6180*/  @!P1 SHF.R.U32.HI R0, RZ, R13, R0 ;  /* 0x0000000dff009219 */ /* 0x000fe40000011600 */
[----:B------:R-:W-:Y:S01]  /*6190*/  R2UR UR41, R20 ;  /* 0x00000000142972ca */ /* 0x000fe200000e0000 */
[----:B------:R-:W-:Y:S01]  /*61a0*/  VIADD R112, R112, 0x1 ;  /* 0x0000000170707836 */ /* 0x000fe20000000000 */
[----:B------:R-:W-:Y:S02]  /*61b0*/  @!P1 SHF.R.U32.HI R2, RZ, R14, R3 ;  /* 0x0000000eff029219 */ /* 0x000fe40000011603 */
[----:B------:R-:W-:Y:S02]  /*61c0*/  @!P1 SEL R3, R45, R0, !P2 ;  /* 0x000000002d039207 */ /* 0x000fe40005000000 */
[----:B------:R-:W-:Y:S02]  /*61d0*/  @!P1 SEL R2, R43, R2, !P0 ;  /* 0x000000022b029207 */ /* 0x000fe40004000000 */
[----:B------:R-:W-:Y:S01]  /*61e0*/  @P4 SHF.R.U32.HI R103, RZ, 0x10, R17 ;  /* 0x00000010ff674819 */ /* 0x000fe20000011611 */
[----:B------:R-:W-:Y:S02]  /*61f0*/  USHF.L.U32 UR42, UR42, 0x6, URZ ;  /* 0x000000062a2a7899 */ /* 0x000fe400080006ff */
[----:B------:R-:W-:Y:S02]  /*6200*/  @!P1 IMAD.IADD R0, R2, 0x1, -R3 ;  /* 0x0000000102009824 */ /* 0x000fe400078e0a03 */
[----:B------:R-:W-:Y:S01]  /*6210*/  @!P1 IMAD.IADD R2, R3, 0x1, -R2 ;  /* 0x0000000103029824 */ /* 0x000fe200078e0a02 */
[----:B------:R-:W-:Y:S01]  /*6220*/  USHF.L.U32 UR41, UR41, 0x7, URZ ;  /* 0x0000000729297899 */ /* 0x000fe200080006ff */
[----:B------:R-:W-:Y:S02]  /*6230*/  @!P1 IMAD R45, R0, R9, R45 ;  /* 0x00000009002d9224 */ /* 0x000fe400078e022d */
[----:B------:R-:W-:Y:S01]  /*6240*/  @!P1 IMAD R43, R2, R10, R43 ;  /* 0x0000000a022b9224 */ /* 0x000fe200078e022b */
[----:B------:R-:W-:Y:S08]  /*6250*/  BRA.U !UP0, `(.L_x_112) ;  /* 0x0000000108407547 */ /* 0x000ff0000b800000 */
[----:B------:R-:W1:Y:S01]  /*6260*/  LDCU.64 UR8, c[0x4][0x80] ;  /* 0x01001000ff0877ac */ /* 0x000e620008000a00 */
[----:B------:R-:W-:Y:S01]  /*6270*/  MOV R3, 0x0 ;  /* 0x0000000000037802 */ /* 0x000fe20000000f00 */
[----:B------:R-:W-:Y:S02]  /*6280*/  HFMA2 R12, -RZ, RZ, 0, 5.9604644775390625e-08 ;  /* 0x00000001ff0c7431 */ /* 0x000fe400000001ff */
[----:B------:R-:W-:Y:S02]  /*6290*/  IMAD.MOV.U32 R8, RZ, RZ, 0x70 ;  /* 0x00000070ff087424 */ /* 0x000fe400078e00ff */
[----:B------:R-:W-:Y:S01]  /*62a0*/  IMAD.MOV.U32 R13, RZ, RZ, RZ ;  /* 0x000000ffff0d7224 */ /* 0x000fe200078e00ff */
[----:B------:R-:W2:Y:S01]  /*62b0*/  LDCU.64 UR6, c[0x4][0x88] ;  /* 0x01001100ff0677ac */ /* 0x000ea20008000a00 */
[----:B------:R-:W3:Y:S01]  /*62c0*/  LDC.64 R2, c[0x4][R3] ;  /* 0x0100000003027b82 */ /* 0x000ee20000000a00 */
[----:B------:R-:W4:Y:S01]  /*62d0*/  LDCU.64 UR4, c[0x4][0x8] ;  /* 0x01000100ff0477ac */ /* 0x000f220008000a00 */
[----:B-1----:R-:W-:Y:S01]  /*62e0*/  MOV R5, UR9 ;  /* 0x0000000900057c02 */ /* 0x002fe20008000f00 */
[----:B------:R-:W-:Y:S01]  /*62f0*/  IMAD.U32 R4, RZ, RZ, UR8 ;  /* 0x00000008ff047e24 */ /* 0x000fe2000f8e00ff */
[----:B--2---:R-:W-:Y:S01]  /*6300*/  MOV R7, UR7 ;  /* 0x0000000700077c02 */ /* 0x004fe20008000f00 */
[----:B------:R-:W-:Y:S01]  /*6310*/  IMAD.U32 R6, RZ, RZ, UR6 ;  /* 0x00000006ff067e24 */ /* 0x000fe2000f8e00ff */
[----:B----4-:R-:W-:Y:S01]  /*6320*/  MOV R11, UR5 ;  /* 0x00000005000b7c02 */ /* 0x010fe20008000f00 */
[----:B------:R-:W-:Y:S02]  /*6330*/  IMAD.U32 R10, RZ, RZ, UR4 ;  /* 0x00000004ff0a7e24 */ /* 0x000fe4000f8e00ff */
[----:B------:R-:W-:Y:S07]  /*6340*/  LEPC R20, `(.L_x_112) ;  /* 0x000000001014794e */ /* 0x000fee0000000000 */
[----:B---3-5:R-:W-:Y:S05]  /*6350*/  CALL.ABS.NOINC R2 ;  /* 0x0000000002007343 */ /* 0x028fea0003c00000 */
.L_x_112:
[----:B------:R-:W-:Y:S01]  /*6360*/  LOP3.LUT P0, RZ, R109, 0x1b0, RZ, 0xc0, !PT ;  /* 0x000001b06dff7812 */ /* 0x000fe2000780c0ff */
[----:B------:R-:W-:Y:S11]  /*6370*/  BSSY.RECONVERGENT B6, `(.L_x_113) ;  /* 0x0000013000067945 */ /* 0x000ff60003800200 */
[----:B------:R-:W-:Y:S01]  /*6380*/  @!UPT UIADD3 URZ, UPT, UPT, URZ, URZ, URZ ;  /* 0x000000fffffff290 */ /* 0x000fe2000fffe0ff */
[----:B------:R-:W-:Y:S05]  /*6390*/  @!P0 BRA `(.L_x_114) ;  /* 0x0000000000408947 */ /* 0x000fea0003800000 */
        /* <DEDUP_REMOVED lines=16> */
.L_x_114:
[----:B------:R-:W-:Y:S05]  /*64a0*/  BSYNC.RECONVERGENT B6 ;  /* 0x0000000000067941 */ /* 0x000fea0003800200 */
.L_x_113:
[----:B------:R-:W-:Y:S01]  /*64b0*/  ISETP.NE.U32.AND P4, PT, R90, RZ, PT ;  /* 0x000000ff5a00720c */ /* 0x000fe20003f85070 */
[----:B------:R-:W-:Y:S01]  /*64c0*/  UISETP.NE.AND UP2, UPT, UR50, URZ, UPT ;  /* 0x000000ff3200728c */ /* 0x000fe2000bf45270 */
[----:B------:R-:W-:Y:S01]  /*64d0*/  ISETP.NE.U32.AND P2, PT, RZ, UR38, PT ;  /* 0x00000026ff007c0c */ /* 0x000fe2000bf45070 */
[----:B------:R-:W-:Y:S01]  /*64e0*/  UISETP.NE.U32.AND UP1, UPT, UR44, URZ, UPT ;  /* 0x000000ff2c00728c */ /* 0x000fe2000bf25070 */
[----:B------:R-:W-:Y:S01]  /*64f0*/  ISETP.NE.AND.EX P4, PT, R91, RZ, PT, P4 ;  /* 0x000000ff5b00720c */ /* 0x000fe20003f85340 */
[----:B------:R-:W-:Y:S01]  /*6500*/  UPLOP3.LUT UP0, UPT, UPT, UPT, UPT, 0x40, 0x4 ;  /* 0x000000000004789c */ /* 0x000fe20003f0e870 */
[----:B------:R-:W-:Y:S01]  /*6510*/  ISETP.NE.AND.EX P2, PT, RZ, UR39, PT, P2 ;  /* 0x00000027ff007c0c */ /* 0x000fe2000bf45320 */
[----:B------:R-:W-:Y:S01]  /*6520*/  UISETP.NE.AND.EX UP1, UPT, UR45, URZ, UPT, UP1 ;  /* 0x000000ff2d00728c */ /* 0x000fe2000bf25310 */
[----:B------:R-:W-:Y:S04]  /*6530*/  PLOP3.LUT P1, PT, PT, PT, UP2, 0x80, 0x8 ;  /* 0x000000000008781c */ /* 0x000fe80003f2f028 */
[----:B------:R-:W-:Y:S06]  /*6540*/  @UP2 UPLOP3.LUT UP0, UPT, UPT, UPT, UP1, 0x80, 0x8 ;  /* 0x000000000008289c */ /* 0x000fec0003f0f010 */
[----:B------:R-:W-:Y:S01]  /*6550*/  PLOP3.LUT P0, PT, PT, PT, UP0, 0x80, 0x8 ;  /* 0x000000000008781c */ /* 0x000fe20003f0f008 */
[----:B------:R-:W-:Y:S01]  /*6560*/  @!UPT UIADD3 URZ, UPT, UPT, URZ, URZ, URZ ;  /* 0x000000fffffff290 */ /* 0x000fe2000fffe0ff */
[----:B------:R-:W-:Y:S11]  /*6570*/  BRA.U !UP1, `(.L_x_115) ;  /* 0x0000000109387547 */ /* 0x000ff6000b800000 */
[----:B------:R-:W-:Y:S01]  /*6580*/  UISETP.NE.U32.AND UP0, UPT, UR38, URZ, UPT ;  /* 0x000000ff2600728c */ /* 0x000fe2000bf05070 */
[----:B------:R-:W-:Y:S02]  /*6590*/  HFMA2 R0, -RZ, RZ, 0, 5.9604644775390625e-08 ;  /* 0x00000001ff007431 */ /* 0x000fe400000001ff */
[----:B------:R-:W-:Y:S01]  /*65a0*/  IMAD.MOV.U32 R95, RZ, RZ, 0x1 ;  /* 0x00000001ff5f7424 */ /* 0x000fe200078e00ff */
[----:B------:R-:W-:Y:S06]  /*65b0*/  UISETP.NE.AND.EX UP0, UPT, UR39, URZ, UPT, UP0 ;  /* 0x000000ff2700728c */ /* 0x000fec000bf05300 */
[----:B------:R-:W-:Y:S05]  /*65c0*/  PLOP3.LUT P3, PT, PT, PT, UP0, 0x80, 0x8 ;  /* 0x000000000008781c */ /* 0x000fea0003f6f008 */
[----:B------:R-:W1:Y:S01]  /*65d0*/  @UP0 LDCU.64 UR6, c[0x0][0x888] ;  /* 0x00011100ff0607ac */ /* 0x000e620008000a00 */
[----:B------:R-:W-:Y:S07]  /*65e0*/  @UP0 UIMAD UR4, UR36, UR44, URZ ;  /* 0x0000002c240402a4 */ /* 0x000fee000f8e02ff */
[----:B------:R-:W-:Y:S01]  /*65f0*/  @!P3 PRMT R95, R0, 0x7610, R95 ;  /* 0x00007610005fb816 */ /* 0x000fe2000000005f */
[----:B-1----:R-:W-:Y:S03]  /*6600*/  @UP0 UIMAD.WIDE UR6, UR4, 0x4, UR6 ;  /* 0x00000004040608a5 */ /* 0x002fe6000f8e0206 */
[----:B------:R-:W1:Y:S03]  /*6610*/  @!UP0 LDCU UR4, c[0x0][0x880] ;  /* 0x00011000ff0487ac */ /* 0x000e660008000800 */
[----:B------:R-:W-:Y:S01]  /*6620*/  IMAD.U32 R2, RZ, RZ, UR6 ;  /* 0x00000006ff027e24 */ /* 0x000fe2000f8e00ff */
[----:B------:R-:W-:Y:S05]  /*6630*/  MOV R3, UR7 ;  /* 0x0000000700037c02 */ /* 0x000fea0008000f00 */
[----:B-----5:R2:W5:Y:S02]  /*6640*/  @P3 LDG.E R49, desc[UR46][R2.64] ;  /* 0x0000002e02313981 */ /* 0x020564000c1e1900 */
[----:B-12---:R-:W-:Y:S02]  /*6650*/  @!P3 IMAD.U32 R49, RZ, RZ, UR4 ;  /* 0x00000004ff31be24 */ /* 0x006fe4000f8e00ff */
.L_x_115:
[----:B------:R-:W-:Y:S05]  /*6660*/  @!P4 BRA `(.L_x_116) ;  /* 0x000000000020c947 */ /* 0x000fea0003800000 */
[----:B------:R-:W-:Y:S04]  /*6670*/  ISETP.NE.U32.AND P3, PT, R88, RZ, PT ;  /* 0x000000ff5800720c */ /* 0x000fe80003f65070 */
[----:B------:R-:W-:Y:S11]  /*6680*/  ISETP.NE.AND.EX P3, PT, R89, RZ, PT, P3 ;  /* 0x000000ff5900720c */ /* 0x000ff60003f65330 */
[----:B------:R-:W-:Y:S02]  /*6690*/  @!UPT UIADD3 URZ, UPT, UPT, URZ, URZ, URZ ;  /* 0x000000fffffff290 */ /* 0x000fe4000fffe0ff */
[----:B------:R-:W1:Y:S01]  /*66a0*/  @P3 LDC.64 R2, c[0x0][0x8a8] ;  /* 0x00022a00ff023b82 */ /* 0x000e620000000a00 */
[----:B------:R-:W-:Y:S04]  /*66b0*/  @P3 IMAD R0, R90, UR36, RZ ;  /* 0x000000245a003c24 */ /* 0x000fe8000f8e02ff */
[----:B-1----:R-:W-:Y:S05]  /*66c0*/  @P3 IMAD.WIDE R2, R0, 0x4, R2 ;  /* 0x0000000400023825 */ /* 0x002fea00078e0202 */
[----:B-----5:R1:W5:Y:S02]  /*66d0*/  @P3 LDG.E R47, desc[UR46][R2.64] ;  /* 0x0000002e022f3981 */ /* 0x020364000c1e1900 */
[----:B-1----:R-:W2:Y:S02]  /*66e0*/  @!P3 LDC R47, c[0x0][0x8a0] ;  /* 0x00022800ff2fbb82 */ /* 0x002ea40000000800 */
.L_x_116:
[----:B-----5:R-:W-:Y:S01]  /*66f0*/  FSETP.NEU.AND P4, PT, R49, RZ, PT ;  /* 0x000000ff3100720b */ /* 0x020fe20003f8d000 */
[----:B------:R-:W-:Y:S01]  /*6700*/  BSSY B1, `(.L_x_117) ;  /* 0x0000042000017945 */ /* 0x000fe20003800000 */
[----:B------:R-:W-:Y:S01]  /*6710*/  SEL R7, RZ, 0xffffffff, P2 ;  /* 0xffffffffff077807 */ /* 0x000fe20001000000 */
[----:B------:R-:W-:Y:S01]  /*6720*/  IMAD.MOV.U32 R115, RZ, RZ, 0x1 ;  /* 0x00000001ff737424 */ /* 0x000fe200078e00ff */
[----:B------:R-:W-:Y:S02]  /*6730*/  LOP3.LUT P3, RZ, R95, 0xff, RZ, 0xc0, !PT ;  /* 0x000000ff5fff7812 */ /* 0x000fe4000786c0ff */
[----:B------:R-:W-:Y:S02]  /*6740*/  CS2R R86, SRZ ;  /* 0x0000000000567805 */ /* 0x000fe4000001ff00 */
[----:B------:R-:W-:Y:S02]  /*6750*/  @P1 SEL R4, RZ, 0xffffffff, P4 ;  /* 0xffffffffff041807 */ /* 0x000fe40002000000 */
[----:B------:R-:W-:Y:S02]  /*6760*/  CS2R R84, SRZ ;  /* 0x0000000000547805 */ /* 0x000fe4000001ff00 */
[----:B------:R-:W-:Y:S02]  /*6770*/  LEA R0, R105, UR49, 0x3 ;  /* 0x0000003169007c11 */ /* 0x000fe4000f8e18ff */
[----:B------:R-:W-:Y:S02]  /*6780*/  CS2R R82, SRZ ;  /* 0x0000000000527805 */ /* 0x000fe4000001ff00 */
[----:B------:R-:W-:Y:S02]  /*6790*/  @P0 SEL R4, R7, R4, !P3 ;  /* 0x0000000407040207 */ /* 0x000fe40005800000 */
[----:B------:R-:W-:Y:S02]  /*67a0*/  CS2R R80, SRZ ;  /* 0x0000000000507805 */ /* 0x000fe4000001ff00 */
[----:B------:R-:W-:Y:S02]  /*67b0*/  LEA R113, R44, UR49, 0x3 ;  /* 0x000000312c717c11 */ /* 0x000fe4000f8e18ff */
[----:B------:R-:W-:Y:S02]  /*67c0*/  @P1 LOP3.LUT R4, R4, 0x1, RZ, 0xc0, !PT ;  /* 0x0000000104041812 */ /* 0x000fe400078ec0ff */
[----:B------:R-:W-:Y:S02]  /*67d0*/  SHF.L.U32 R2, R107, 0x1f, RZ ;  /* 0x0000001f6b027819 */ /* 0x000fe400000006ff */
[----:B------:R-:W-:Y:S02]  /*67e0*/  ISETP.NE.U32.OR P6, PT, R4, 0x1, !P1 ;  /* 0x000000010400780c */ /* 0x000fe40004fc5470 */
[----:B------:R-:W-:Y:S02]  /*67f0*/  PLOP3.LUT P2, PT, PT, PT, UP1, 0x80, 0x8 ;  /* 0x000000000008781c */ /* 0x000fe40003f4f018 */
[----:B------:R-:W-:Y:S02]  /*6800*/  LEA.HI R5, R44, R44, RZ, 0x1 ;  /* 0x0000002c2c057211 */ /* 0x000fe400078f08ff */
[----:B------:R-:W-:Y:S02]  /*6810*/  SEL R4, RZ, 0xffffffff, P4 ;  /* 0xffffffffff047807 */ /* 0x000fe40002000000 */
[----:B------:R-:W-:Y:S01]  /*6820*/  P2R R114, PR, RZ, 0x40 ;  /* 0x00000040ff727803 */ /* 0x000fe20000000000 */
[C---:B------:R-:W-:Y:S01]  /*6830*/  IMAD.SHL.U32 R3, R5.reuse, 0x40, RZ ;  /* 0x0000004005037824 */ /* 0x040fe200078e00ff */
[----:B------:R-:W-:Y:S03]  /*6840*/  LOP3.LUT R5, R5, 0xffe, RZ, 0xc0, !PT ;  /* 0x00000ffe05057812 */ /* 0x000fe600078ec0ff */
[----:B------:R-:W-:Y:S02]  /*6850*/  @P6 SHF.L.U32 R9, R104, 0x1f, RZ ;  /* 0x0000001f68096819 */ /* 0x000fe400000006ff */
[----:B------:R-:W-:Y:S01]  /*6860*/  @P2 SEL R4, R7, R4, !P3 ;  /* 0x0000000407042207 */ /* 0x000fe20005800000 */
[----:B------:R-:W-:Y:S01]  /*6870*/  IMAD.IADD R48, R44, 0x1, -R5 ;  /* 0x000000012c307824 */ /* 0x000fe200078e0a05 */
[----:B------:R-:W1:Y:S01]  /*6880*/  @P6 SYNCS.PHASECHK.TRANS64.TRYWAIT P1, [R0+URZ+0x220], R9 ;  /* 0x00022009000065a7 */ /* 0x000e6200080211ff */
[----:B------:R-:W-:Y:S02]  /*6890*/  LOP3.LUT R3, R3, 0xffffff80, RZ, 0xc0, !PT ;  /* 0xffffff8003037812 */ /* 0x000fe400078ec0ff */
[----:B------:R-:W-:Y:S03]  /*68a0*/  LOP3.LUT R4, R4, 0x1, RZ, 0xc0, !PT ;  /* 0x0000000104047812 */ /* 0x000fe600078ec0ff */
[----:B------:R-:W-:Y:S01]  /*68b0*/  IMAD.IADD R3, R46, 0x1, R3 ;  /* 0x000000012e037824 */ /* 0x000fe200078e0203 */
[----:B------:R-:W-:Y:S03]  /*68c0*/  ISETP.NE.U32.AND P5, PT, R4, 0x1, PT ;  /* 0x000000010400780c */ /* 0x000fe60003fa5070 */
[----:B------:R-:W-:Y:S01]  /*68d0*/  IMAD R48, R48, 0x100000, R3 ;  /* 0x0010000030307824 */ /* 0x000fe200078e0203 */
[----:B------:R-:W-:Y:S01]  /*68e0*/  P2R R124, PR, RZ, 0x20 ;  /* 0x00000020ff7c7803 */ /* 0x000fe20000000000 */
[----:B------:R3:W4:Y:S01]  /*68f0*/  SYNCS.PHASECHK.TRANS64.TRYWAIT P0, [R113+URZ+0x270], R2 ;  /* 0x00027002710075a7 */ /* 0x00072200080011ff */
[----:B-1----:R-:W-:Y:S01]  /*6900*/  @P6 SEL R115, RZ, 0x1, !P1 ;  /* 0x00000001ff736807 */ /* 0x002fe20004800000 */
[----:B---3--:R-:W-:Y:S06]  /*6910*/  @!P6 BRA `(.L_x_118) ;  /* 0x000000000080e947 */ /* 0x008fec0003800000 */
[----:B------:R-:W-:Y:S01]  /*6920*/  @P5 IMAD R5, R105, 0x1000, R100 ;  /* 0x0000100069055824 */ /* 0x000fe200078e0264 */
[----:B------:R-:W-:Y:S01]  /*6930*/  ISETP.NE.AND P1, PT, R115, RZ, PT ;  /* 0x000000ff7300720c */ /* 0x000fe20003f25270 */
[----:B------:R-:W-:Y:S01]  /*6940*/  BSSY B0, `(.L_x_119) ;  /* 0x000000b000007945 */ /* 0x000fe20003800000 */
[----:B------:R-:W-:Y:S01]  /*6950*/  CS2R R82, SRZ ;  /* 0x0000000000527805 */ /* 0x000fe2000001ff00 */
[----:B------:R-:W-:Y:S01]  /*6960*/  @P5 VIADD R4, R5, UR49 ;  /* 0x0000003105045c36 */ /* 0x000fe20008000000 */
[----:B------:R-:W-:Y:S02]  /*6970*/  CS2R R80, SRZ ;  /* 0x0000000000507805 */ /* 0x000fe4000001ff00 */
[----:B------:R-:W-:Y:S02]  /*6980*/  CS2R R86, SRZ ;  /* 0x0000000000567805 */ /* 0x000fe4000001ff00 */
[----:B------:R-:W-:Y:S01]  /*6990*/  CS2R R84, SRZ ;  /* 0x0000000000547805 */ /* 0x000fe2000001ff00 */
[----:B------:R-:W-:Y:S04]  /*69a0*/  @P5 IMAD R4, R108, -0x10, R4 ;  /* 0xfffffff06c045824 */ /* 0x000fe800078e0204 */
[----:B------:R-:W-:Y:S05]  /*69b0*/  @P1 BRA `(.L_x_120) ;  /* 0x00000000000c1947 */ /* 0x000fea0003800000 */
[----:B------:R-:W-:Y:S04]  /*69c0*/  SHF.L.U32 R3, R104, 0x1f, RZ ;  /* 0x0000001f68037819 */ /* 0x000fe800000006ff */
[----:B------:R-:W1:Y:S02]  /*69d0*/  SYNCS.PHASECHK.TRANS64.TRYWAIT P1, [R0+URZ+0x220], R3 ;  /* 0x00022003000075a7 */ /* 0x000e6400080211ff */
[----:B-1----:R-:W-:Y:S05]  /*69e0*/  @!P1 BRA `(.L_x_121) ;  /* 0x0000002c00c09947 */ /* 0x002fea0003800000 */
.L_x_120:
[----:B------:R-:W-:Y:S05]  /*69f0*/  BSYNC B0 ;  /* 0x0000000000007941 */ /* 0x000fea0003800000 */
.L_x_119:
[----:B------:R-:W-:Y:S01]  /*6a00*/  ISETP.NE.AND P1, PT, R124, RZ, PT ;  /* 0x000000ff7c00720c */ /* 0x000fe20003f25270 */
[----:B-1----:R-:W-:Y:S02]  /*6a10*/  VIADD R3, R0, 0x230 ;  /* 0x0000023000037836 */ /* 0x002fe40000000000 */
[----:B------:R-:W-:Y:S02]  /*6a20*/  IMAD.U32 R0, RZ, RZ, UR37 ;  /* 0x00000025ff007e24 */ /* 0x000fe4000f8e00ff */
[----:B------:R-:W-:Y:S03]  /*6a30*/  VIADD R105, R105, 0x1 ;  /* 0x0000000169697836 */ /* 0x000fe60000000000 */
[----:B------:R-:W-:Y:S05]  /*6a40*/  PRMT R0, R0, 0x654, R3 ;  /* 0x0000065400007816 */ /* 0x000fea0000000003 */
[----:B------:R1:W3:Y:S04]  /*6a50*/  @P1 LDS.128 R80, [R5+UR49+0x400] ;  /* 0x0004003105501984 */ /* 0x0002e80008000c00 */
[----:B------:R1:W1:Y:S01]  /*6a60*/  @P1 LDS.128 R84, [R4+0x410] ;  /* 0x0004100004541984 */ /* 0x0002620000000c00 */
[C---:B------:R-:W-:Y:S01]  /*6a70*/  ISETP.NE.AND P1, PT, R105.reuse, 0x2, PT ;  /* 0x000000026900780c */ /* 0x040fe20003f25270 */
[----:B------:R-:W-:Y:S01]  /*6a80*/  @!PT LDS RZ, [RZ] ;  /* 0x00000000fffff984 */ /* 0x000fe20000000800 */
[----:B------:R-:W-:Y:S01]  /*6a90*/  @!PT LDS RZ, [RZ] ;  /* 0x00000000fffff984 */ /* 0x000fe20000000800 */
[----:B------:R-:W-:Y:S01]  /*6aa0*/  @!PT LDS RZ, [RZ] ;  /* 0x00000000fffff984 */ /* 0x000fe20000000800 */
[----:B------:R-:W-:Y:S01]  /*6ab0*/  @!PT LDS RZ, [RZ] ;  /* 0x00000000fffff984 */ /* 0x000fe20000000800 */
[----:B------:R5:W-:Y:S06]  /*6ac0*/  MEMBAR.ALL.CTA ;  /* 0x0000000000007992 */ /* 0x000bec0000008000 */
[----:B-----5:R-:W5:Y:S01]  /*6ad0*/  FENCE.VIEW.ASYNC.S ;  /* 0x00000000000073c6 */ /* 0x020f620000000000 */
[----:B------:R-:W-:Y:S02]  /*6ae0*/  SEL R3, RZ, 0x1, P1 ;  /* 0x00000001ff037807 */ /* 0x000fe40000800000 */
[----:B------:R-:W-:Y:S02]  /*6af0*/  SEL R105, R105, RZ, P1 ;  /* 0x000000ff69697207 */ /* 0x000fe40000800000 */
[----:B------:R-:W-:Y:S01]  /*6b00*/  LOP3.LUT R104, R104, R3, RZ, 0x3c, !PT ;  /* 0x0000000368687212 */ /* 0x000fe200078e3cff */
[----:B-----5:R1:W-:Y:S06]  /*6b10*/  SYNCS.ARRIVE.TRANS64.RED.A1T0 RZ, [R0+URZ], RZ ;  /* 0x000000ff00ff79a7 */ /* 0x0203ec00081004ff */
.L_x_118:
[----:B------:R-:W-:Y:S05]  /*6b20*/  BSYNC B1 ;  /* 0x0000000000017941 */ /* 0x000fea0003800000 */
.L_x_117:
[----:B-1----:R-:W-:Y:S04]  /*6b30*/  SHF.R.U32.HI R0, RZ, 0x15, R48 ;  /* 0x00000015ff007819 */ /* 0x002fe80000011630 */
[----:B------:R-:W-:Y:S01]  /*6b40*/  LOP3.LUT P1, RZ, R0, 0x3, R101, 0x48, !PT ;  /* 0x0000000300ff7812 */ /* 0x000fe20007824865 */
[----:B------:R-:W-:Y:S01]  /*6b50*/  @!UPT UIADD3 URZ, UPT, UPT, URZ, URZ, URZ ;  /* 0x000000fffffff290 */ /* 0x000fe2000fffe0ff */
[----:B----4-:R-:W-:Y:S11]  /*6b60*/  @P0 BRA `(.L_x_122) ;  /* 0x0000000000080947 */ /* 0x010ff60003800000 */
[----:B------:R-:W1:Y:S02]  /*6b70*/  SYNCS.PHASECHK.TRANS64.TRYWAIT P0, [R113+URZ+0x270], R2 ;  /* 0x00027002710075a7 */ /* 0x000e6400080011ff */
[----:B-1----:R-:W-:Y:S05]  /*6b80*/  @!P0 BRA `(.L_x_123) ;  /* 0x0000002c006c8947 */ /* 0x002fea0003800000 */
.L_x_122:
[----:B------:R-:W-:Y:S05]  /*6b90*/  @!P1 BRA `(.L_x_124) ;  /* 0x0000000000409947 */ /* 0x000fea0003800000 */
[----:B------:R-:W4:Y:S01]  /*6ba0*/  LDCU.64 UR8, c[0x4][0x70] ;  /* 0x01000e00ff0877ac */ /* 0x000f220008000a00 */
[----:B------:R-:W-:Y:S01]  /*6bb0*/  MOV R3, 0x0 ;  /* 0x0000000000037802 */ /* 0x000fe20000000f00 */
[----:B------:R-:W-:Y:S02]  /*6bc0*/  HFMA2 R12, -RZ, RZ, 0, 5.9604644775390625e-08 ;  /* 0x00000001ff0c7431 */ /* 0x000fe400000001ff */
[----:B------:R-:W-:Y:S02]  /*6bd0*/  IMAD.MOV.U32 R8, RZ, RZ, 0x192 ;  /* 0x00000192ff087424 */ /* 0x000fe400078e00ff */
[----:B------:R-:W-:Y:S01]  /*6be0*/  IMAD.MOV.U32 R13, RZ, RZ, RZ ;  /* 0x000000ffff0d7224 */ /* 0x000fe200078e00ff */
[----:B------:R-:W5:Y:S01]  /*6bf0*/  LDCU.64 UR6, c[0x4][0x78] ;  /* 0x01000f00ff0677ac */ /* 0x000f620008000a00 */
[----:B-1----:R-:W1:Y:S01]  /*6c00*/  LDC.64 R2, c[0x4][R3] ;  /* 0x0100000003027b82 */ /* 0x002e620000000a00 */
[----:B------:R-:W2:Y:S01]  /*6c10*/  LDCU.64 UR4, c[0x4][0x10] ;  /* 0x01000200ff0477ac */ /* 0x000ea20008000a00 */
[----:B----4-:R-:W-:Y:S01]  /*6c20*/  MOV R5, UR9 ;  /* 0x0000000900057c02 */ /* 0x010fe20008000f00 */
[----:B------:R-:W-:Y:S01]  /*6c30*/  IMAD.U32 R4, RZ, RZ, UR8 ;  /* 0x00000008ff047e24 */ /* 0x000fe2000f8e00ff */
[----:B-----5:R-:W-:Y:S01]  /*6c40*/  MOV R7, UR7 ;  /* 0x0000000700077c02 */ /* 0x020fe20008000f00 */
[----:B------:R-:W-:Y:S01]  /*6c50*/  IMAD.U32 R6, RZ, RZ, UR6 ;  /* 0x00000006ff067e24 */ /* 0x000fe2000f8e00ff */
[----:B--2---:R-:W-:Y:S01]  /*6c60*/  MOV R11, UR5 ;  /* 0x00000005000b7c02 */ /* 0x004fe20008000f00 */
[----:B------:R-:W-:Y:S02]  /*6c70*/  IMAD.U32 R10, RZ, RZ, UR4 ;  /* 0x00000004ff0a7e24 */ /* 0x000fe4000f8e00ff */
[----:B------:R-:W-:Y:S07]  /*6c80*/  LEPC R20, `(.L_x_124) ;  /* 0x000000001014794e */ /* 0x000fee0000000000 */
[----:B-1-3--:R-:W-:Y:S05]  /*6c90*/  CALL.ABS.NOINC R2 ;  /* 0x0000000002007343 */ /* 0x00afea0003c00000 */
.L_x_124:
[-C--:B---3--:R-:W-:Y:S01]  /*6ca0*/  F2FP.F16.E4M3.UNPACK_B R51, R80.reuse ;  /* 0x00000050ff33723e */ /* 0x088fe200020006ff */
[----:B------:R-:W-:Y:S05]  /*6cb0*/  WARPSYNC.ALL ;  /* 0x0000000000007948 */ /* 0x000fea0003800000 */
[----:B------:R-:W-:Y:S01]  /*6cc0*/  R2UR UR4, R48 ;  /* 0x00000000300472ca */ /* 0x000fe200000e0000 */
[--C-:B------:R-:W-:Y:S01]  /*6cd0*/  HADD2.F32 R50, -RZ, R51.reuse.H0_H0 ;  /* 0x20000033ff327230 */ /* 0x100fe20000004100 */
[----:B------:R-:W-:Y:S01]  /*6ce0*/  F2FP.F16.E4M3.UNPACK_B R53, R80.H1 ;  /* 0x00000050ff35723e */ /* 0x000fe200030006ff */
[----:B------:R-:W-:Y:S01]  /*6cf0*/  HADD2.F32 R51, -RZ, R51.H1_H1 ;  /* 0x30000033ff337230 */ /* 0x000fe20000004100 */
[-C--:B------:R-:W-:Y:S01]  /*6d00*/  F2FP.F16.E4M3.UNPACK_B R55, R81.reuse ;  /* 0x00000051ff37723e */ /* 0x080fe200020006ff */
[----:B------:R-:W-:Y:S01]  /*6d10*/  BSSY.RECONVERGENT B0, `(.L_x_125) ;  /* 0x0000099000007945 */ /* 0x000fe20003800200 */
[----:B------:R-:W-:Y:S01]  /*6d20*/  F2FP.F16.E4M3.UNPACK_B R57, R81.H1 ;  /* 0x00000051ff39723e */ /* 0x000fe200030006ff */
[--C-:B------:R-:W-:Y:S01]  /*6d30*/  HADD2.F32 R52, -RZ, R53.reuse.H0_H0 ;  /* 0x20000035ff347230 */ /* 0x100fe20000004100 */
[-C--:B------:R-:W-:Y:S01]  /*6d40*/  F2FP.F16.E4M3.UNPACK_B R59, R82.reuse ;  /* 0x00000052ff3b723e */ /* 0x080fe200020006ff */
[----:B------:R-:W-:Y:S01]  /*6d50*/  HADD2.F32 R54, -RZ, R53.H1_H1 ;  /* 0x30000035ff367230 */ /* 0x000fe20000004100 */
[----:B------:R-:W-:Y:S01]  /*6d60*/  F2FP.F16.E4M3.UNPACK_B R61, R82.H1 ;  /* 0x00000052ff3d723e */ /* 0x000fe200030006ff */
[--C-:B------:R-:W-:Y:S01]  /*6d70*/  HADD2.F32 R53, -RZ, R55.reuse.H0_H0 ;  /* 0x20000037ff357230 */ /* 0x100fe20000004100 */
[-C--:B------:R-:W-:Y:S01]  /*6d80*/  F2FP.F16.E4M3.UNPACK_B R63, R83.reuse ;  /* 0x00000053ff3f723e */ /* 0x080fe200020006ff */
[----:B------:R-:W-:Y:S01]  /*6d90*/  LDTM.16dp32bit_t0_t15.x32 R4, tmem[UR4] ;  /* 0x00000004000479ee */ /* 0x000fe20008a80000 */
[----:B------:R-:W2:Y:S01]  /*6da0*/  LDTM.16dp32bit_t16_t31.x32 R4, tmem[UR4+0x20] ;  /* 0x00002004000479ee */ /* 0x000ea20008aa0000 */
[----:B------:R-:W-:Y:S01]  /*6db0*/  SHF.L.U32 R125, R102, 0x4, RZ ;  /* 0x00000004667d7819 */ /* 0x000fe200000006ff */
[----:B------:R-:W-:Y:S01]  /*6dc0*/  HADD2.F32 R56, -RZ, R55.H1_H1 ;  /* 0x30000037ff387230 */ /* 0x000fe20000004100 */
[----:B------:R-:W-:Y:S01]  /*6dd0*/  ISETP.NE.AND P6, PT, R114, RZ, PT ;  /* 0x000000ff7200720c */ /* 0x000fe20003fc5270 */
[----:B------:R-:W-:Y:S01]  /*6de0*/  HADD2.F32 R60, -RZ, R59.H1_H1 ;  /* 0x3000003bff3c7230 */ /* 0x000fe20000004100 */
[----:B------:R-:W-:Y:S01]  /*6df0*/  IADD3 R114, PT, PT, R100, UR49, RZ ;  /* 0x0000003164727c10 */ /* 0x000fe2000fffe0ff */
[----:B------:R-:W-:Y:S01]  /*6e00*/  HADD2.F32 R64, -RZ, R63.H1_H1 ;  /* 0x3000003fff407230 */ /* 0x000fe20000004100 */
[----:B------:R-:W-:Y:S01]  /*6e10*/  F2FP.F16.E4M3.UNPACK_B R65, R83.H1 ;  /* 0x00000053ff41723e */ /* 0x000fe200030006ff */
[--C-:B------:R-:W-:Y:S01]  /*6e20*/  HADD2.F32 R55, -RZ, R57.reuse.H0_H0 ;  /* 0x20000039ff377230 */ /* 0x100fe20000004100 */
[----:B------:R-:W-:Y:S01]  /*6e30*/  IADD3 R114, PT, PT, R114, R125, RZ ;  /* 0x0000007d72727210 */ /* 0x000fe20007ffe0ff */
[----:B------:R-:W-:Y:S01]  /*6e40*/  HADD2.F32 R58, -RZ, R57.H1_H1 ;  /* 0x30000039ff3a7230 */ /* 0x000fe20000004100 */
[-C--:B------:R-:W-:Y:S01]  /*6e50*/  F2FP.F16.E4M3.UNPACK_B R67, R84.reuse ;  /* 0x00000054ff43723e */ /* 0x080fe200020006ff */
[----:B------:R-:W-:Y:S01]  /*6e60*/  HADD2.F32 R57, -RZ, R59.H0_H0 ;  /* 0x2000003bff397230 */ /* 0x000fe20000004100 */
[----:B------:R-:W-:Y:S01]  /*6e70*/  F2FP.F16.E4M3.UNPACK_B R69, R84.H1 ;  /* 0x00000054ff45723e */ /* 0x000fe200030006ff */
[----:B------:R-:W-:Y:S01]  /*6e80*/  HADD2.F32 R59, -RZ, R61.H0_H0 ;  /* 0x2000003dff3b7230 */ /* 0x000fe20000004100 */
[-C--:B------:R-:W-:Y:S01]  /*6e90*/  F2FP.F16.E4M3.UNPACK_B R71, R85.reuse ;  /* 0x00000055ff47723e */ /* 0x080fe200020006ff */
[----:B------:R-:W-:Y:S01]  /*6ea0*/  HADD2.F32 R68, -RZ, R67.H1_H1 ;  /* 0x30000043ff447230 */ /* 0x000fe20000004100 */
[----:B------:R-:W-:Y:S01]  /*6eb0*/  F2FP.F16.E4M3.UNPACK_B R73, R85.H1 ;  /* 0x00000055ff49723e */ /* 0x000fe200030006ff */
[----:B------:R-:W-:Y:S01]  /*6ec0*/  HADD2.F32 R62, -RZ, R61.H1_H1 ;  /* 0x3000003dff3e7230 */ /* 0x000fe20000004100 */
[-C--:B------:R-:W-:Y:S01]  /*6ed0*/  F2FP.F16.E4M3.UNPACK_B R75, R86.reuse ;  /* 0x00000056ff4b723e */ /* 0x080fe200020006ff */
[----:B------:R-:W-:Y:S01]  /*6ee0*/  HADD2.F32 R61, -RZ, R63.H0_H0 ;  /* 0x2000003fff3d7230 */ /* 0x000fe20000004100 */
[----:B------:R-:W-:Y:S01]  /*6ef0*/  F2FP.F16.E4M3.UNPACK_B R77, R86.H1 ;  /* 0x00000056ff4d723e */ /* 0x000fe200030006ff */
[----:B------:R-:W-:Y:S01]  /*6f00*/  HADD2.F32 R72, -RZ, R71.H1_H1 ;  /* 0x30000047ff487230 */ /* 0x000fe20000004100 */
[----:B------:R-:W-:Y:S01]  /*6f10*/  F2FP.F16.E4M3.UNPACK_B R79, R87.H1 ;  /* 0x00000057ff4f723e */ /* 0x000fe200030006ff */
[C---:B--2---:R-:W-:Y:S01]  /*6f20*/  FMUL R0, R47.reuse, R4 ;  /* 0x000000042f007220 */ /* 0x044fe20000400000 */
[C---:B-1----:R-:W-:Y:S01]  /*6f30*/  FMUL R2, R47.reuse, R5 ;  /* 0x000000052f027220 */ /* 0x042fe20000400000 */
[C---:B------:R-:W-:Y:S01]  /*6f40*/  FMUL R4, R47.reuse, R8 ;  /* 0x000000082f047220 */ /* 0x040fe20000400000 */
[----:B------:R-:W-:Y:S01]  /*6f50*/  FMUL R5, R47, R9 ;  /* 0x000000092f057220 */ /* 0x000fe20000400000 */
[C---:B------:R-:W-:Y:S01]  /*6f60*/  FFMA R0, R49.reuse, R50, R0 ;  /* 0x0000003231007223 */ /* 0x040fe20000000000 */
[----:B------:R-:W-:Y:S01]  /*6f70*/  FFMA R2, R49, R51, R2 ;  /* 0x0000003331027223 */ /* 0x000fe20000000002 */
[C---:B------:R-:W-:Y:S01]  /*6f80*/  FMUL R8, R47.reuse, R12 ;  /* 0x0000000c2f087220 */ /* 0x040fe20000400000 */
[C---:B------:R-:W-:Y:S01]  /*6f90*/  FMUL R9, R47.reuse, R13 ;  /* 0x0000000d2f097220 */ /* 0x040fe20000400000 */
[C---:B------:R-:W-:Y:S01]  /*6fa0*/  FMUL R12, R47.reuse, R16 ;  /* 0x000000102f0c7220 */ /* 0x040fe20000400000 */
[C---:B------:R-:W-:Y:S01]  /*6fb0*/  FMUL R13, R47.reuse, R17 ;  /* 0x000000112f0d7220 */ /* 0x040fe20000400000 */
[C---:B------:R-:W-:Y:S01]  /*6fc0*/  FMUL R16, R47.reuse, R20 ;  /* 0x000000142f107220 */ /* 0x040fe20000400000 */
[C---:B------:R-:W-:Y:S01]  /*6fd0*/  FMUL R17, R47.reuse, R21 ;  /* 0x000000152f117220 */ /* 0x040fe20000400000 */
[C---:B------:R-:W-:Y:S01]  /*6fe0*/  FMUL R20, R47.reuse, R24 ;  /* 0x000000182f147220 */ /* 0x040fe20000400000 */
[C---:B------:R-:W-:Y:S01]  /*6ff0*/  FMUL R21, R47.reuse, R25 ;  /* 0x000000192f157220 */ /* 0x040fe20000400000 */
[----:B------:R-:W-:Y:S02]  /*7000*/  HADD2.F32 R76, -RZ, R75.H1_H1 ;  /* 0x3000004bff4c7230 */ /* 0x000fe40000004100 */
[C---:B------:R-:W-:Y:S01]  /*7010*/  FMUL R24, R47.reuse, R28 ;  /* 0x0000001c2f187220 */ /* 0x040fe20000400000 */
[C---:B------:R-:W-:Y:S01]  /*7020*/  FMUL R25, R47.reuse, R29 ;  /* 0x0000001d2f197220 */ /* 0x040fe20000400000 */
[C---:B------:R-:W-:Y:S01]  /*7030*/  FMUL R28, R47.reuse, R32 ;  /* 0x000000202f1c7220 */ /* 0x040fe20000400000 */
[C---:B------:R-:W-:Y:S01]  /*7040*/  FMUL R29, R47.reuse, R33 ;  /* 0x000000212f1d7220 */ /* 0x040fe20000400000 */
[C---:B------:R-:W-:Y:S01]  /*7050*/  FMUL R3, R47.reuse, R6 ;  /* 0x000000062f037220 */ /* 0x040fe20000400000 */
[C---:B------:R-:W-:Y:S01]  /*7060*/  FMUL R7, R47.reuse, R7 ;  /* 0x000000072f077220 */ /* 0x040fe20000400000 */
[C---:B------:R-:W-:Y:S01]  /*7070*/  FMUL R6, R47.reuse, R10 ;  /* 0x0000000a2f067220 */ /* 0x040fe20000400000 */
[----:B------:R-:W-:Y:S01]  /*7080*/  FMUL R11, R47, R11 ;  /* 0x0000000b2f0b7220 */ /* 0x000fe20000400000 */
[C---:B------:R-:W-:Y:S01]  /*7090*/  FFMA R3, R49.reuse, R52, R3 ;  /* 0x0000003431037223 */ /* 0x040fe20000000003 */
[C---:B------:R-:W-:Y:S01]  /*70a0*/  FFMA R7, R49.reuse, R54, R7 ;  /* 0x0000003631077223 */ /* 0x040fe20000000007 */
[C---:B------:R-:W-:Y:S01]  /*70b0*/  FFMA R4, R49.reuse, R53, R4 ;  /* 0x0000003531047223 */ /* 0x040fe20000000004 */
[----:B------:R-:W-:Y:S01]  /*70c0*/  F2FP.F16.E4M3.UNPACK_B R50, R87 ;  /* 0x00000057ff32723e */ /* 0x000fe200020006ff */
[C---:B------:R-:W-:Y:S01]  /*70d0*/  FFMA R5, R49.reuse, R56, R5 ;  /* 0x0000003831057223 */ /* 0x040fe20000000005 */
[----:B------:R-:W-:Y:S01]  /*70e0*/  FFMA R6, R49, R55, R6 ;  /* 0x0000003731067223 */ /* 0x000fe20000000006 */
[----:B------:R-:W-:Y:S01]  /*70f0*/  F2FP.SATFINITE.E4M3.F32.PACK_AB_MERGE_C R117, R7, R3, RZ ;  /* 0x000000030775723e */ /* 0x000fe200048070ff */
[C---:B------:R-:W-:Y:S01]  /*7100*/  FFMA R11, R49.reuse, R58, R11 ;  /* 0x0000003a310b7223 */ /* 0x040fe2000000000b */
[C---:B------:R-:W-:Y:S01]  /*7110*/  FFMA R8, R49.reuse, R57, R8 ;  /* 0x0000003931087223 */ /* 0x040fe20000000008 */
[----:B------:R-:W-:Y:S01]  /*7120*/  ISETP.NE.AND P0, PT, R110, RZ, PT ;  /* 0x000000ff6e00720c */ /* 0x000fe20003f05270 */
[----:B------:R-:W-:Y:S01]  /*7130*/  FFMA R9, R49, R60, R9 ;  /* 0x0000003c31097223 */ /* 0x000fe20000000009 */
[----:B------:R-:W-:Y:S01]  /*7140*/  F2FP.SATFINITE.E4M3.F32.PACK_AB_MERGE_C R116, R2, R0, R117 ;  /* 0x000000000274723e */ /* 0x000fe20004807075 */
[--C-:B------:R-:W-:Y:S01]  /*7150*/  HADD2.F32 R51, -RZ, R50.reuse.H0_H0 ;  /* 0x20000032ff337230 */ /* 0x100fe20000004100 */
[----:B------:R-:W-:Y:S01]  /*7160*/  F2FP.SATFINITE.E4M3.F32.PACK_AB_MERGE_C R117, R11, R6, RZ ;  /* 0x000000060b75723e */ /* 0x000fe200048070ff */
[----:B------:R-:W-:Y:S02]  /*7170*/  HADD2.F32 R50, -RZ, R50.H1_H1 ;  /* 0x30000032ff327230 */ /* 0x000fe40000004100 */
[C---:B------:R-:W-:Y:S01]  /*7180*/  FMUL R10, R47.reuse, R14 ;  /* 0x0000000e2f0a7220 */ /* 0x040fe20000400000 */
[----:B------:R-:W-:Y:S01]  /*7190*/  FMUL R15, R47, R15 ;  /* 0x0000000f2f0f7220 */ /* 0x000fe20000400000 */
[--C-:B------:R-:W-:Y:S01]  /*71a0*/  HADD2.F32 R63, -RZ, R65.reuse.H0_H0 ;  /* 0x20000041ff3f7230 */ /* 0x100fe20000004100 */
[----:B------:R-:W-:Y:S01]  /*71b0*/  F2FP.SATFINITE.E4M3.F32.PACK_AB_MERGE_C R117, R5, R4, R117 ;  /* 0x000000040575723e */ /* 0x000fe20004807075 */
[C---:B------:R-:W-:Y:S01]  /*71c0*/  FFMA R10, R49.reuse, R59, R10 ;  /* 0x0000003b310a7223 */ /* 0x040fe2000000000a */
[C---:B------:R-:W-:Y:S01]  /*71d0*/  FFMA R15, R49.reuse, R62, R15 ;  /* 0x0000003e310f7223 */ /* 0x040fe2000000000f */
[C---:B------:R-:W-:Y:S01]  /*71e0*/  FFMA R12, R49.reuse, R61, R12 ;  /* 0x0000003d310c7223 */ /* 0x040fe2000000000c */
[----:B------:R-:W-:Y:S01]  /*71f0*/  FFMA R13, R49, R64, R13 ;  /* 0x00000040310d7223 */ /* 0x000fe2000000000d */
[----:B------:R-:W-:Y:S02]  /*7200*/  HADD2.F32 R66, -RZ, R65.H1_H1 ;  /* 0x30000041ff427230 */ /* 0x000fe40000004100 */
[C---:B------:R-:W-:Y:S01]  /*7210*/  FMUL R14, R47.reuse, R18 ;  /* 0x000000122f0e7220 */ /* 0x040fe20000400000 */
[----:B------:R-:W-:Y:S02]  /*7220*/  HADD2.F32 R65, -RZ, R67.H0_H0 ;  /* 0x20000043ff417230 */ /* 0x000fe40000004100 */
[----:B------:R-:W-:Y:S01]  /*7230*/  FMUL R19, R47, R19 ;  /* 0x000000132f137220 */ /* 0x000fe20000400000 */
[--C-:B------:R-:W-:Y:S02]  /*7240*/  HADD2.F32 R67, -RZ, R69.reuse.H0_H0 ;  /* 0x20000045ff437230 */ /* 0x100fe40000004100 */
[----:B------:R-:W-:Y:S01]  /*7250*/  FFMA R14, R49, R63, R14 ;  /* 0x0000003f310e7223 */ /* 0x000fe2000000000e */
[----:B------:R-:W-:Y:S02]  /*7260*/  HADD2.F32 R70, -RZ, R69.H1_H1 ;  /* 0x30000045ff467230 */ /* 0x000fe40000004100 */
[----:B------:R-:W-:Y:S01]  /*7270*/  FMUL R18, R47, R22 ;  /* 0x000000162f127220 */ /* 0x000fe20000400000 */
[----:B------:R-:W-:Y:S02]  /*7280*/  HADD2.F32 R69, -RZ, R71.H0_H0 ;  /* 0x20000047ff457230 */ /* 0x000fe40000004100 */
[----:B------:R-:W-:Y:S01]  /*7290*/  FFMA R19, R49, R66, R19 ;  /* 0x0000004231137223 */ /* 0x000fe20000000013 */
[----:B------:R-:W-:Y:S01]  /*72a0*/  FMUL R23, R47, R23 ;  /* 0x000000172f177220 */ /* 0x000fe20000400000 */
[C---:B------:R-:W-:Y:S01]  /*72b0*/  FFMA R16, R49.reuse, R65, R16 ;  /* 0x0000004131107223 */ /* 0x040fe20000000010 */
[C---:B------:R-:W-:Y:S01]  /*72c0*/  FFMA R17, R49.reuse, R68, R17 ;  /* 0x0000004431117223 */ /* 0x040fe20000000011 */
        /* <DEDUP_REMOVED lines=23> */
[----:B------:R-:W-:Y:S01]  /*7440*/  F2FP.SATFINITE.E4M3.F32.PACK_AB_MERGE_C R118, R15, R10, RZ ;  /* 0x0000000a0f76723e */ /* 0x000fe200048070ff */
[----:B------:R-:W-:Y:S01]  /*7450*/  FFMA R28, R49, R51, R28 ;  /* 0x00000033311c7223 */ /* 0x000fe2000000001c */
[----:B------:R-:W-:Y:S01]  /*7460*/  F2FP.SATFINITE.E4M3.F32.PACK_AB_MERGE_C R119, R19, R14, RZ ;  /* 0x0000000e1377723e */ /* 0x000fe200048070ff */
[C---:B------:R-:W-:Y:S01]  /*7470*/  FFMA R29, R49.reuse, R50, R29 ;  /* 0x00000032311d7223 */ /* 0x040fe2000000001d */
[C---:B------:R-:W-:Y:S01]  /*7480*/  FFMA R30, R49.reuse, R77, R30 ;  /* 0x0000004d311e7223 */ /* 0x040fe2000000001e */
[----:B------:R-:W-:Y:S01]  /*7490*/  FFMA R35, R49, R52, R35 ;  /* 0x0000003431237223 */ /* 0x000fe20000000023 */
[----:B------:R-:W-:Y:S02]  /*74a0*/  F2FP.SATFINITE.E4M3.F32.PACK_AB_MERGE_C R118, R9, R8, R118 ;  /* 0x000000080976723e */ /* 0x000fe40004807076 */
[----:B------:R-:W-:Y:S02]  /*74b0*/  F2FP.SATFINITE.E4M3.F32.PACK_AB_MERGE_C R119, R13, R12, R119 ;  /* 0x0000000c0d77723e */ /* 0x000fe40004807077 */
[----:B------:R-:W-:Y:S02]  /*74c0*/  F2FP.SATFINITE.E4M3.F32.PACK_AB_MERGE_C R120, R23, R18, RZ ;  /* 0x000000121778723e */ /* 0x000fe400048070ff */
[----:B------:R-:W-:Y:S01]  /*74d0*/  F2FP.SATFINITE.E4M3.F32.PACK_AB_MERGE_C R121, R27, R22, RZ ;  /* 0x000000161b79723e */ /* 0x000fe200048070ff */
[----:B------:R1:W-:Y:S01]  /*74e0*/  STS.128 [R100+UR49+0x2400], R116 ;  /* 0x0024007464007988 */ /* 0x0003e20008000c31 */
[----:B------:R-:W-:Y:S02]  /*74f0*/  F2FP.SATFINITE.E4M3.F32.PACK_AB_MERGE_C R122, R31, R26, RZ ;  /* 0x0000001a1f7a723e */ /* 0x000fe400048070ff */
[----:B------:R-:W-:Y:S02]  /*7500*/  F2FP.SATFINITE.E4M3.F32.PACK_AB_MERGE_C R123, R35, R30, RZ ;  /* 0x0000001e237b723e */ /* 0x000fe400048070ff */
[----:B------:R-:W-:Y:S02]  /*7510*/  F2FP.SATFINITE.E4M3.F32.PACK_AB_MERGE_C R120, R17, R16, R120 ;  /* 0x000000101178723e */ /* 0x000fe40004807078 */
[----:B------:R-:W-:Y:S02]  /*7520*/  F2FP.SATFINITE.E4M3.F32.PACK_AB_MERGE_C R121, R21, R20, R121 ;  /* 0x000000141579723e */ /* 0x000fe40004807079 */
[----:B------:R-:W-:Y:S02]  /*7530*/  F2FP.SATFINITE.E4M3.F32.PACK_AB_MERGE_C R122, R25, R24, R122 ;  /* 0x00000018197a723e */ /* 0x000fe4000480707a */
[----:B------:R-:W-:Y:S02]  /*7540*/  F2FP.SATFINITE.E4M3.F32.PACK_AB_MERGE_C R123, R29, R28, R123 ;  /* 0x0000001c1d7b723e */ /* 0x000fe4000480707b */
[----:B------:R-:W-:Y:S02]  /*7550*/  LEA R32, R105, UR49, 0x3 ;  /* 0x0000003169207c11 */ /* 0x000fe4000f8e18ff */
[----:B------:R-:W-:Y:S01]  /*7560*/  @P6 SHF.L.U32 R33, R104, 0x1f, RZ ;  /* 0x0000001f68216819 */ /* 0x000fe200000006ff */
[----:B------:R1:W-:Y:S01]  /*7570*/  STS.128 [R114+0x2410], R120 ;  /* 0x0024107872007388 */ /* 0x0003e20000000c00 */
[----:B------:R-:W-:Y:S01]  /*7580*/  @!PT LDS RZ, [RZ] ;  /* 0x00000000fffff984 */ /* 0x000fe20000000800 */
[----:B------:R-:W-:Y:S01]  /*7590*/  @!PT LDS RZ, [RZ] ;  /* 0x00000000fffff984 */ /* 0x000fe20000000800 */
[----:B------:R-:W-:Y:S01]  /*75a0*/  @!PT LDS RZ, [RZ] ;  /* 0x00000000fffff984 */ /* 0x000fe20000000800 */
[----:B------:R-:W-:Y:S01]  /*75b0*/  @!PT LDS RZ, [RZ] ;  /* 0x00000000fffff984 */ /* 0x000fe20000000800 */
[----:B------:R2:W-:Y:S07]  /*75c0*/  MEMBAR.ALL.CTA ;  /* 0x0000000000007992 */ /* 0x0005ee0000008000 */
[----:B--2---:R-:W2:Y:S02]  /*75d0*/  FENCE.VIEW.ASYNC.S ;  /* 0x00000000000073c6 */ /* 0x004ea40000000000 */
[----:B--2---:R-:W-:Y:S06]  /*75e0*/  BAR.SYNC.DEFER_BLOCKING 0x1, 0x80 ;  /* 0x0042000000007b1d */ /* 0x004fec0000010000 */
[----:B------:R-:W-:Y:S05]  /*75f0*/  @P0 BRA `(.L_x_126) ;  /* 0x0000000000280947 */ /* 0x000fea0003800000 */
[----:B------:R-:W-:Y:S02]  /*7600*/  UIADD3 UR4, UPT, UPT, UR49, 0x2400, URZ ;  /* 0x0000240031047890 */ /* 0x000fe4000fffe0ff */
[----:B------:R-:W-:Y:S01]  /*7610*/  UIADD3 UR6, UP0, UPT, UR52, 0x680, URZ ;  /* 0x0000068034067890 */ /* 0x000fe2000ff1e0ff */
[----:B------:R-:W-:Y:S03]  /*7620*/  UMOV UR43, UR36 ;  /* 0x00000024002b7c82 */ /* 0x000fe60008000000 */
[----:B------:R-:W-:Y:S01]  /*7630*/  MOV R109, UR4 ;  /* 0x00000004006d7c02 */ /* 0x000fe20008000f00 */
[----:B------:R-:W-:Y:S03]  /*7640*/  UIADD3.X UR7, UPT, UPT, URZ, UR53, URZ, UP0, !UPT ;  /* 0x00000035ff077290 */ /* 0x000fe600087fe4ff */
[----:B------:R-:W-:Y:S11]  /*7650*/  R2UR UR40, R109 ;  /* 0x000000006d2872ca */ /* 0x000ff600000e0000 */
[----:B------:R-:W-:Y:S02]  /*7660*/  @!UPT UIADD3 URZ, UPT, UPT, URZ, URZ, URZ ;  /* 0x000000fffffff290 */ /* 0x000fe4000fffe0ff */
[----:B------:R2:W-:Y:S01]  /*7670*/  UTMASTG.3D [UR40], [UR6] ;  /* 0x00000028060073b5 */ /* 0x0005e20008010000 */
[----:B------:R0:W-:Y:S01]  /*7680*/  UTMACMDFLUSH ;  /* 0x00000000000079b7 */ /* 0x0001e20000000000 */
[----:B--2---:R-:W-:Y:S04]  /*7690*/  DEPBAR.LE SB0, 0x1 ;  /* 0x000080400000791a */ /* 0x004fe80000000000 */
.L_x_126:
[----:B------:R-:W-:Y:S05]  /*76a0*/  BSYNC.RECONVERGENT B0 ;  /* 0x0000000000007941 */ /* 0x000fea0003800200 */
.L_x_125:
[----:B------:R-:W-:Y:S06]  /*76b0*/  BAR.SYNC.DEFER_BLOCKING 0x1, 0x80 ;  /* 0x0042000000007b1d */ /* 0x000fec0000010000 */
[----:B------:R-:W2:Y:S01]  /*76c0*/  @P6 SYNCS.PHASECHK.TRANS64.TRYWAIT P0, [R32+URZ+0x220], R33 ;  /* 0x00022021200065a7 */ /* 0x000ea200080011ff */
[----:B------:R-:W-:Y:S01]  /*76d0*/  BSSY B1, `(.L_x_127) ;  /* 0x0000020000017945 */ /* 0x000fe20003800000 */
[----:B--2---:R-:W-:Y:S03]  /*76e0*/  @P6 SEL R115, RZ, 0x1, !P0 ;  /* 0x00000001ff736807 */ /* 0x004fe60004000000 */
[----:B------:R-:W-:Y:S05]  /*76f0*/  @!P6 BRA `(.L_x_128) ;  /* 0x000000000074e947 */ /* 0x000fea0003800000 */
[----:B------:R-:W-:Y:S01]  /*7700*/  ISETP.NE.AND P1, PT, R124, RZ, PT ;  /* 0x000000ff7c00720c */ /* 0x000fe20003f25270 */
[----:B------:R-:W-:Y:S01]  /*7710*/  BSSY B0, `(.L_x_129) ;  /* 0x0000009000007945 */ /* 0x000fe20003800000 */
[----:B------:R-:W-:Y:S11]  /*7720*/  ISETP.NE.AND P0, PT, R115, RZ, PT ;  /* 0x000000ff7300720c */ /* 0x000ff60003f05270 */
[----:B------:R-:W-:Y:S05]  /*7730*/  @P1 IMAD R0, R105, 0x1000, R100 ;  /* 0x0000100069001824 */ /* 0x000fea00078e0264 */
[----:B------:R-:W-:Y:S05]  /*7740*/  @P1 IADD3 R2, PT, PT, R0, UR49, RZ ;  /* 0x0000003100021c10 */ /* 0x000fea000fffe0ff */
[----:B------:R-:W-:Y:S01]  /*7750*/  @P1 IMAD.IADD R2, R2, 0x1, R125 ;  /* 0x0000000102021824 */ /* 0x000fe200078e027d */
[----:B------:R-:W-:Y:S06]  /*7760*/  @P0 BRA `(.L_x_130) ;  /* 0x00000000000c0947 */ /* 0x000fec0003800000 */
[----:B------:R-:W-:Y:S04]  /*7770*/  SHF.L.U32 R3, R104, 0x1f, RZ ;  /* 0x0000001f68037819 */ /* 0x000fe800000006ff */
[----:B------:R-:W2:Y:S02]  /*7780*/  SYNCS.PHASECHK.TRANS64.TRYWAIT P0, [R32+URZ+0x220], R3 ;  /* 0x00022003200075a7 */ /* 0x000ea400080011ff */
[----:B--2---:R-:W-:Y:S05]  /*7790*/  @!P0 BRA `(.L_x_131) ;  /* 0x00000020007c8947 */ /* 0x004fea0003800000 */
.L_x_130:
[----:B------:R-:W-:Y:S05]  /*77a0*/  BSYNC B0 ;  /* 0x0000000000007941 */ /* 0x000fea0003800000 */
.L_x_129:
[----:B------:R-:W-:Y:S01]  /*77b0*/  ISETP.NE.AND P0, PT, R124, RZ, PT ;  /* 0x000000ff7c00720c */ /* 0x000fe20003f05270 */
[----:B--2---:R-:W-:Y:S02]  /*77c0*/  VIADD R32, R32, 0x230 ;  /* 0x0000023020207836 */ /* 0x004fe40000000000 */
[----:B------:R-:W-:Y:S02]  /*77d0*/  IMAD.U32 R3, RZ, RZ, UR37 ;  /* 0x00000025ff037e24 */ /* 0x000fe4000f8e00ff */
[----:B------:R-:W-:Y:S03]  /*77e0*/  VIADD R105, R105, 0x1 ;  /* 0x0000000169697836 */ /* 0x000fe60000000000 */
[----:B------:R-:W-:Y:S05]  /*77f0*/  PRMT R3, R3, 0x654, R32 ;  /* 0x0000065403037816 */ /* 0x000fea0000000020 */
[----:B------:R2:W3:Y:S04]  /*7800*/  @P0 LDS.128 R80, [R0+UR49+0x400] ;  /* 0x0004003100500984 */ /* 0x0004e80008000c00 */
[----:B------:R2:W4:Y:S01]  /*7810*/  @P0 LDS.128 R84, [R2+0x410] ;  /* 0x0004100002540984 */ /* 0x0005220000000c00 */
[C---:B------:R-:W-:Y:S01]  /*7820*/  ISETP.NE.AND P0, PT, R105.reuse, 0x2, PT ;  /* 0x000000026900780c */ /* 0x040fe20003f05270 */
[----:B------:R-:W-:Y:S01]  /*7830*/  @!PT LDS RZ, [RZ] ;  /* 0x00000000fffff984 */ /* 0x000fe20000000800 */
[----:B------:R-:W-:Y:S01]  /*7840*/  @!PT LDS RZ, [RZ] ;  /* 0x00000000fffff984 */ /* 0x000fe20000000800 */
[----:B------:R-:W-:Y:S01]  /*7850*/  @!PT LDS RZ, [RZ] ;  /* 0x00000000fffff984 */ /* 0x000fe20000000800 */
[----:B------:R-:W-:Y:S01]  /*7860*/  @!PT LDS RZ, [RZ] ;  /* 0x00000000fffff984 */ /* 0x000fe20000000800 */
[----:B------:R5:W-:Y:S06]  /*7870*/  MEMBAR.ALL.CTA ;  /* 0x0000000000007992 */ /* 0x000bec0000008000 */
[----:B-----5:R-:W5:Y:S01]  /*7880*/  FENCE.VIEW.ASYNC.S ;  /* 0x00000000000073c6 */ /* 0x020f620000000000 */
[----:B------:R-:W-:Y:S01]  /*7890*/  SEL R105, R105, RZ, P0 ;  /* 0x000000ff69697207 */ /* 0x000fe20000000000 */
[----:B-----5:R5:W-:Y:S02]  /*78a0*/  SYNCS.ARRIVE.TRANS64.RED.A1T0 RZ, [R3+URZ], RZ ;  /* 0x000000ff03ff79a7 */ /* 0x020be400081004ff */
[----:B-----5:R-:W-:Y:S04]  /*78b0*/  SEL R3, RZ, 0x1, P0 ;  /* 0x00000001ff037807 */ /* 0x020fe80000000000 */
[----:B--23--:R-:W-:Y:S02]  /*78c0*/  LOP3.LUT R104, R104, R3, RZ, 0x3c, !PT ;  /* 0x0000000368687212 */ /* 0x00cfe400078e3cff */
.L_x_128:
[----:B------:R-:W-:Y:S05]  /*78d0*/  BSYNC B1 ;  /* 0x0000000000017941 */ /* 0x000fea0003800000 */
.L_x_127:
[----:B------:R-:W-:Y:S05]  /*78e0*/  VIADD R0, R48, 0x40 ;  /* 0x0000004030007836 */ /* 0x000fea0000000000 */
[----:B------:R-:W-:Y:S04]  /*78f0*/  SHF.R.U32.HI R0, RZ, 0x15, R0 ;  /* 0x00000015ff007819 */ /* 0x000fe80000011600 */
[----:B------:R-:W-:Y:S11]  /*7900*/  LOP3.LUT P0, RZ, R0, 0x3, R101, 0x48, !PT ;  /* 0x0000000300ff7812 */ /* 0x000ff60007804865 */
[----:B------:R-:W-:Y:S02]  /*7910*/  @!UPT UIADD3 URZ, UPT, UPT, URZ, URZ, URZ ;  /* 0x000000fffffff290 */ /* 0x000fe4000fffe0ff */
[----:B------:R-:W-:Y:S05]  /*7920*/  @!P0 BRA `(.L_x_132) ;  /* 0x0000000000408947 */ /* 0x000fea0003800000 */
[----:B------:R-:W2:Y:S01]  /*7930*/  LDCU.64 UR8, c[0x4][0x70] ;  /* 0x01000e00ff0877ac */ /* 0x000ea20008000a00 */
[----:B------:R-:W-:Y:S01]  /*7940*/  MOV R3, 0x0 ;  /* 0x0000000000037802 */ /* 0x000fe20000000f00 */
[----:B------:R-:W-:Y:S02]  /*7950*/  HFMA2 R12, -RZ, RZ, 0, 5.9604644775390625e-08 ;  /* 0x00000001ff0c7431 */ /* 0x000fe400000001ff */
[----:B------:R-:W-:Y:S02]  /*7960*/  IMAD.MOV.U32 R8, RZ, RZ, 0x192 ;  /* 0x00000192ff087424 */ /* 0x000fe400078e00ff */
[----:B------:R-:W-:Y:S01]  /*7970*/  IMAD.MOV.U32 R13, RZ, RZ, RZ ;  /* 0x000000ffff0d7224 */ /* 0x000fe200078e00ff */
[----:B------:R-:W3:Y:S01]  /*7980*/  LDCU.64 UR6, c[0x4][0x78] ;  /* 0x01000f00ff0677ac */ /* 0x000ee20008000a00 */
[----:B------:R-:W1:Y:S01]  /*7990*/  LDC.64 R2, c[0x4][R3] ;  /* 0x0100000003027b82 */ /* 0x000e620000000a00 */
[----:B------:R-:W5:Y:S01]  /*79a0*/  LDCU.64 UR4, c[0x4][0x10] ;  /* 0x01000200ff0477ac */ /* 0x000f620008000a00 */
[----:B--2---:R-:W-:Y:S01]  /*79b0*/  MOV R5, UR9 ;  /* 0x0000000900057c02 */ /* 0x004fe20008000f00 */
[----:B------:R-:W-:Y:S01]  /*79c0*/  IMAD.U32 R4, RZ, RZ, UR8 ;  /* 0x00000008ff047e24 */ /* 0x000fe2000f8e00ff */
[----:B---3--:R-:W-:Y:S01]  /*79d0*/  MOV R7, UR7 ;  /* 0x0000000700077c02 */ /* 0x008fe20008000f00 */
[----:B------:R-:W-:Y:S01]  /*79e0*/  IMAD.U32 R6, RZ, RZ, UR6 ;  /* 0x00000006ff067e24 */ /* 0x000fe2000f8e00ff */
[----:B-----5:R-:W-:Y:S01]  /*79f0*/  MOV R11, UR5 ;  /* 0x00000005000b7c02 */ /* 0x020fe20008000f00 */
[----:B------:R-:W-:Y:S02]  /*7a00*/  IMAD.U32 R10, RZ, RZ, UR4 ;  /* 0x00000004ff0a7e24 */ /* 0x000fe4000f8e00ff */
[----:B------:R-:W-:Y:S07]  /*7a10*/  LEPC R20, `(.L_x_132) ;  /* 0x000000001014794e */ /* 0x000fee0000000000 */
[----:B-1--4-:R-:W-:Y:S05]  /*7a20*/  CALL.ABS.NOINC R2 ;  /* 0x0000000002007343 */ /* 0x012fea0003c00000 */
.L_x_132:
[----:B------:R-:W-:Y:S01]  /*7a30*/  ISETP.NE.AND P0, PT, R110, RZ, PT ;  /* 0x000000ff6e00720c */ /* 0x000fe20003f05270 */
[----:B------:R-:W-:Y:S05]  /*7a40*/  WARPSYNC.ALL ;  /* 0x0000000000007948 */ /* 0x000fea0003800000 */
[----:B------:R-:W-:Y:S01]  /*7a50*/  R2UR UR4, R48 ;  /* 0x00000000300472ca */ /* 0x000fe200000e0000 */
[----:B------:R-:W-:Y:S01]  /*7a60*/  BSSY.RECONVERGENT B0, `(.L_x_133) ;  /* 0x000009c000007945 */ /* 0x000fe20003800200 */
[-C--:B------:R-:W-:Y:S02]  /*7a70*/  F2FP.F16.E4M3.UNPACK_B R51, R80.reuse ;  /* 0x00000050ff33723e */ /* 0x080fe400020006ff */
[----:B------:R-:W-:Y:S02]  /*7a80*/  F2FP.F16.E4M3.UNPACK_B R80, R80.H1 ;  /* 0x00000050ff50723e */ /* 0x000fe400030006ff */
[-C--:B------:R-:W-:Y:S01]  /*7a90*/  F2FP.F16.E4M3.UNPACK_B R55, R81.reuse ;  /* 0x00000051ff37723e */ /* 0x080fe200020006ff */
[--C-:B------:R-:W-:Y:S01]  /*7aa0*/  HADD2.F32 R50, -RZ, R51.reuse.H0_H0 ;  /* 0x20000033ff327230 */ /* 0x100fe20000004100 */
[----:B------:R-:W-:Y:S01]  /*7ab0*/  F2FP.F16.E4M3.UNPACK_B R81, R81.H1 ;  /* 0x00000051ff51723e */ /* 0x000fe200030006ff */
[----:B------:R-:W-:Y:S01]  /*7ac0*/  HADD2.F32 R52, -RZ, R51.H1_H1 ;  /* 0x30000033ff347230 */ /* 0x000fe20000004100 */
[-C--:B------:R-:W-:Y:S01]  /*7ad0*/  F2FP.F16.E4M3.UNPACK_B R59, R82.reuse ;  /* 0x00000052ff3b723e */ /* 0x080fe200020006ff */
[--C-:B------:R-:W-:Y:S01]  /*7ae0*/  HADD2.F32 R51, -RZ, R80.reuse.H0_H0 ;  /* 0x20000050ff337230 */ /* 0x100fe20000004100 */
[----:B------:R-:W-:Y:S01]  /*7af0*/  F2FP.F16.E4M3.UNPACK_B R82, R82.H1 ;  /* 0x00000052ff52723e */ /* 0x000fe200030006ff */
[----:B------:R-:W-:Y:S01]  /*7b00*/  LDTM.16dp32bit_t0_t15.x32 R4, tmem[UR4+0x40] ;  /* 0x00004004000479ee */ /* 0x000fe20008a80000 */
[----:B------:R-:W2:Y:S01]  /*7b10*/  LDTM.16dp32bit_t16_t31.x32 R4, tmem[UR4+0x60] ;  /* 0x00006004000479ee */ /* 0x000ea20008aa0000 */
[----:B------:R-:W-:Y:S01]  /*7b20*/  NOP ;  /* 0x0000000000007918 */ /* 0x000fe20000000000 */
[--C-:B------:R-:W-:Y:S01]  /*7b30*/  HADD2.F32 R53, -RZ, R55.reuse.H0_H0 ;  /* 0x20000037ff357230 */ /* 0x100fe20000004100 */
[----:B------:R-:W-:Y:S01]  /*7b40*/  R2UR UR5, R113 ;  /* 0x00000000710572ca */ /* 0x000fe200000e0000 */
[----:B------:R-:W-:Y:S01]  /*7b50*/  HADD2.F32 R56, -RZ, R55.H1_H1 ;  /* 0x30000037ff387230 */ /* 0x000fe20000004100 */
[----:B------:R-:W-:Y:S01]  /*7b60*/  F2FP.F16.E4M3.UNPACK_B R63, R83 ;  /* 0x00000053ff3f723e */ /* 0x000fe200020006ff */
[--C-:B------:R-:W-:Y:S01]  /*7b70*/  HADD2.F32 R57, -RZ, R59.reuse.H0_H0 ;  /* 0x2000003bff397230 */ /* 0x100fe20000004100 */
[----:B----4-:R-:W-:Y:S01]  /*7b80*/  F2FP.F16.E4M3.UNPACK_B R67, R84 ;  /* 0x00000054ff43723e */ /* 0x010fe200020006ff */
[----:B------:R-:W-:Y:S01]  /*7b90*/  HADD2.F32 R60, -RZ, R59.H1_H1 ;  /* 0x3000003bff3c7230 */ /* 0x000fe20000004100 */
[----:B------:R-:W-:Y:S01]  /*7ba0*/  F2FP.F16.E4M3.UNPACK_B R71, R85 ;  /* 0x00000055ff47723e */ /* 0x000fe200020006ff */
[--C-:B------:R-:W-:Y:S01]  /*7bb0*/  HADD2.F32 R61, -RZ, R63.reuse.H0_H0 ;  /* 0x2000003fff3d7230 */ /* 0x100fe20000004100 */
[----:B------:R-:W-:Y:S01]  /*7bc0*/  F2FP.F16.E4M3.UNPACK_B R75, R86 ;  /* 0x00000056ff4b723e */ /* 0x000fe200020006ff */
[----:B------:R-:W-:Y:S01]  /*7bd0*/  HADD2.F32 R64, -RZ, R63.H1_H1 ;  /* 0x3000003fff407230 */ /* 0x000fe20000004100 */
[----:B------:R-:W-:Y:S01]  /*7be0*/  F2FP.F16.E4M3.UNPACK_B R77, R87 ;  /* 0x00000057ff4d723e */ /* 0x000fe200020006ff */
[--C-:B------:R-:W-:Y:S01]  /*7bf0*/  HADD2.F32 R65, -RZ, R67.reuse.H0_H0 ;  /* 0x20000043ff417230 */ /* 0x100fe20000004100 */
[----:B------:R-:W-:Y:S01]  /*7c00*/  F2FP.F16.E4M3.UNPACK_B R83, R83.H1 ;  /* 0x00000053ff53723e */ /* 0x000fe200030006ff */
[----:B------:R-:W-:Y:S01]  /*7c10*/  UIADD3 UR5, UPT, UPT, UR5, 0x290, URZ ;  /* 0x0000029005057890 */ /* 0x000fe2000fffe0ff */
[----:B------:R-:W-:Y:S01]  /*7c20*/  HADD2.F32 R67, -RZ, R67.H1_H1 ;  /* 0x30000043ff437230 */ /* 0x000fe20000004100 */
[----:B------:R-:W-:Y:S01]  /*7c30*/  F2FP.F16.E4M3.UNPACK_B R84, R84.H1 ;  /* 0x00000054ff54723e */ /* 0x000fe200030006ff */
[--C-:B------:R-:W-:Y:S01]  /*7c40*/  HADD2.F32 R69, -RZ, R71.reuse.H0_H0 ;  /* 0x20000047ff457230 */ /* 0x100fe20000004100 */
[----:B------:R-:W-:Y:S01]  /*7c50*/  UPRMT UR5, UR37, 0x654, UR5 ;  /* 0x0000065425057896 */ /* 0x000fe20008000005 */
[----:B------:R-:W-:Y:S01]  /*7c60*/  HADD2.F32 R72, -RZ, R71.H1_H1 ;  /* 0x30000047ff487230 */ /* 0x000fe20000004100 */
[----:B------:R-:W-:Y:S01]  /*7c70*/  F2FP.F16.E4M3.UNPACK_B R85, R85.H1 ;  /* 0x00000055ff55723e */ /* 0x000fe200030006ff */
[--C-:B------:R-:W-:Y:S02]  /*7c80*/  HADD2.F32 R73, -RZ, R75.reuse.H0_H0 ;  /* 0x2000004bff497230 */ /* 0x100fe40000004100 */
[C---:B--2---:R-:W-:Y:S01]  /*7c90*/  FMUL R4, R47.reuse, R4 ;  /* 0x000000042f047220 */ /* 0x044fe20000400000 */
[C---:B------:R-:W-:Y:S01]  /*7ca0*/  FMUL R5, R47.reuse, R5 ;  /* 0x000000052f057220 */ /* 0x040fe20000400000 */
[C---:B------:R-:W-:Y:S01]  /*7cb0*/  FMUL R8, R47.reuse, R8 ;  /* 0x000000082f087220 */ /* 0x040fe20000400000 */
[----:B------:R-:W-:Y:S01]  /*7cc0*/  FMUL R9, R47, R9 ;  /* 0x000000092f097220 */ /* 0x000fe20000400000 */
[C---:B------:R-:W-:Y:S01]  /*7cd0*/  FFMA R4, R49.reuse, R50, R4 ;  /* 0x0000003231047223 */ /* 0x040fe20000000004 */
[----:B------:R-:W-:Y:S01]  /*7ce0*/  SYNCS.ARRIVE.TRANS64.RED.A1T0 RZ, [UR5], RZ ;  /* 0x000000ffffff79a7 */ /* 0x000fe20008100405 */
        /* <DEDUP_REMOVED lines=18> */
[--C-:B------:R-:W-:Y:S02]  /*7e10*/  HADD2.F32 R55, -RZ, R81.reuse.H0_H0 ;  /* 0x20000051ff377230 */ /* 0x100fe40000004100 */
[----:B------:R-:W-:Y:S01]  /*7e20*/  FMUL R10, R47, R10 ;  /* 0x0000000a2f0a7220 */ /* 0x000fe20000400000 */
[C---:B------:R-:W-:Y:S01]  /*7e30*/  FFMA R6, R49.reuse, R51, R6 ;  /* 0x0000003331067223 */ /* 0x040fe20000000006 */
[----:B------:R-:W-:Y:S02]  /*7e40*/  HADD2.F32 R58, -RZ, R81.H1_H1 ;  /* 0x30000051ff3a7230 */ /* 0x000fe40000004100 */
[C---:B------:R-:W-:Y:S01]  /*7e50*/  FFMA R7, R49.reuse, R54, R7 ;  /* 0x0000003631077223 */ /* 0x040fe20000000007 */
[C---:B------:R-:W-:Y:S01]  /*7e60*/  FFMA R8, R49.reuse, R53, R8 ;  /* 0x0000003531087223 */ /* 0x040fe20000000008 */
[C---:B------:R-:W-:Y:S01]  /*7e70*/  FFMA R9, R49.reuse, R56, R9 ;  /* 0x0000003831097223 */ /* 0x040fe20000000009 */
[----:B------:R-:W-:Y:S01]  /*7e80*/  FFMA R10, R49, R55, R10 ;  /* 0x00000037310a7223 */ /* 0x000fe2000000000a */
[----:B------:R-:W-:Y:S01]  /*7e90*/  HADD2.F32 R51, -RZ, R77.H0_H0 ;  /* 0x2000004dff337230 */ /* 0x000fe20000004100 */
[----:B-1----:R-:W-:Y:S01]  /*7ea0*/  F2FP.SATFINITE.E4M3.F32.PACK_AB_MERGE_C R116, R7, R6, RZ ;  /* 0x000000060774723e */ /* 0x002fe200048070ff */
[C---:B------:R-:W-:Y:S01]  /*7eb0*/  FMUL R11, R47.reuse, R11 ;  /* 0x0000000b2f0b7220 */ /* 0x040fe20000400000 */
[--C-:B------:R-:W-:Y:S02]  /*7ec0*/  HADD2.F32 R59, -RZ, R82.reuse.H0_H0 ;  /* 0x20000052ff3b7230 */ /* 0x100fe40000004100 */
[----:B------:R-:W-:Y:S01]  /*7ed0*/  FMUL R14, R47, R14 ;  /* 0x0000000e2f0e7220 */ /* 0x000fe20000400000 */
[----:B------:R-:W-:Y:S01]  /*7ee0*/  HADD2.F32 R62, -RZ, R82.H1_H1 ;  /* 0x30000052ff3e7230 */ /* 0x000fe20000004100 */
[----:B------:R-:W-:Y:S01]  /*7ef0*/  F2FP.SATFINITE.E4M3.F32.PACK_AB_MERGE_C R116, R5, R4, R116 ;  /* 0x000000040574723e */ /* 0x000fe20004807074 */
[C---:B------:R-:W-:Y:S01]  /*7f00*/  FFMA R11, R49.reuse, R58, R11 ;  /* 0x0000003a310b7223 */ /* 0x040fe2000000000b */
[C---:B------:R-:W-:Y:S01]  /*7f10*/  FFMA R12, R49.reuse, R57, R12 ;  /* 0x00000039310c7223 */ /* 0x040fe2000000000c */
[C---:B------:R-:W-:Y:S01]  /*7f20*/  FFMA R13, R49.reuse, R60, R13 ;  /* 0x0000003c310d7223 */ /* 0x040fe2000000000d */
[----:B------:R-:W-:Y:S01]  /*7f30*/  F2FP.F16.E4M3.UNPACK_B R86, R86.H1 ;  /* 0x00000056ff56723e */ /* 0x000fe200030006ff */
[----:B------:R-:W-:Y:S01]  /*7f40*/  FFMA R14, R49, R59, R14 ;  /* 0x0000003b310e7223 */ /* 0x000fe2000000000e */
[----:B------:R-:W-:Y:S01]  /*7f50*/  F2FP.SATFINITE.E4M3.F32.PACK_AB_MERGE_C R117, R11, R10, RZ ;  /* 0x0000000a0b75723e */ /* 0x000fe200048070ff */
[C---:B------:R-:W-:Y:S01]  /*7f60*/  FMUL R15, R47.reuse, R15 ;  /* 0x0000000f2f0f7220 */ /* 0x040fe20000400000 */
[--C-:B------:R-:W-:Y:S02]  /*7f70*/  HADD2.F32 R63, -RZ, R83.reuse.H0_H0 ;  /* 0x20000053ff3f7230 */ /* 0x100fe40000004100 */
[----:B------:R-:W-:Y:S01]  /*7f80*/  FMUL R18, R47, R18 ;  /* 0x000000122f127220 */ /* 0x000fe20000400000 */
[----:B------:R-:W-:Y:S01]  /*7f90*/  HADD2.F32 R66, -RZ, R83.H1_H1 ;  /* 0x30000053ff427230 */ /* 0x000fe20000004100 */
[----:B------:R-:W-:Y:S01]  /*7fa0*/  F2FP.SATFINITE.E4M3.F32.PACK_AB_MERGE_C R117, R9, R8, R117 ;  /* 0x000000080975723e */ /* 0x000fe20004807075 */
[C---:B------:R-:W-:Y:S01]  /*7fb0*/  FFMA R15, R49.reuse, R62, R15 ;  /* 0x0000003e310f7223 */ /* 0x040fe2000000000f */
[C---:B------:R-:W-:Y:S01]  /*7fc0*/  FFMA R16, R49.reuse, R61, R16 ;  /* 0x0000003d31107223 */ /* 0x040fe20000000010 */
[----:B------:R-:W-:Y:S01]  /*7fd0*/  FFMA R17, R49, R64, R17 ;  /* 0x0000004031117223 */ /* 0x000fe20000000011 */
[----:B------:R-:W-:Y:S01]  /*7fe0*/  FMUL R19, R47, R19 ;  /* 0x000000132f137220 */ /* 0x000fe20000400000 */
        /* <DEDUP_REMOVED lines=15> */
[----:B------:R-:W-:Y:S01]  /*80e0*/  F2FP.F16.E4M3.UNPACK_B R87, R87.H1 ;  /* 0x00000057ff57723e */ /* 0x000fe200030006ff */
        /* <DEDUP_REMOVED lines=32> */
[----:B------:R-:W-:Y:S03]  /*82f0*/  IADD3 R79, PT, PT, R44, 0x1, RZ ;  /* 0x000000012c4f7810 */ /* 0x000fe60007ffe0ff */
        /* <DEDUP_REMOVED lines=9> */
[----:B------:R-:W-:Y:S02]  /*8390*/  UIADD3 UR8, UP0, UPT, UR52, 0x680, URZ ;  /* 0x0000068034087890 */ /* 0x000fe4000ff1e0ff */
[----:B------:R-:W-:Y:S02]  /*83a0*/  UIADD3 UR5, UPT, UPT, UR41, 0x40, URZ ;  /* 0x0000004029057890 */ /* 0x000fe4000fffe0ff */
[----:B------:R-:W-:Y:S02]  /*83b0*/  UIADD3 UR4, UPT, UPT, UR49, 0x3400, URZ ;  /* 0x0000340031047890 */ /* 0x000fe4000fffe0ff */
[----:B------:R-:W-:Y:S01]  /*83c0*/  UIADD3.X UR9, UPT, UPT, URZ, UR53, URZ, UP0, !UPT ;  /* 0x00000035ff097290 */ /* 0x000fe200087fe4ff */
[----:B------:R-:W-:Y:S01]  /*83d0*/  UMOV UR6, UR42 ;  /* 0x0000002a00067c82 */ /* 0x000fe20008000000 */
[----:B------:R-:W-:Y:S07]  /*83e0*/  UMOV UR7, UR36 ;  /* 0x0000002400077c82 */ /* 0x000fee0008000000 */
[----:B------:R2:W-:Y:S01]  /*83f0*/  UTMASTG.3D [UR4], [UR8] ;  /* 0x00000004080073b5 */ /* 0x0005e20008010000 */
[----:B------:R0:W-:Y:S01]  /*8400*/  UTMACMDFLUSH ;  /* 0x00000000000079b7 */ /* 0x0001e20000000000 */
[----:B--2---:R-:W-:Y:S04]  /*8410*/  DEPBAR.LE SB0, 0x1 ;  /* 0x000080400000791a */ /* 0x004fe80000000000 */
.L_x_134:
[----:B------:R-:W-:Y:S05]  /*8420*/  BSYNC.RECONVERGENT B0 ;  /* 0x0000000000007941 */ /* 0x000fea0003800200 */
.L_x_133:
[----:B------:R-:W-:Y:S01]  /*8430*/  BAR.SYNC.DEFER_BLOCKING 0x1, 0x80 ;  /* 0x0042000000007b1d */ /* 0x000fe20000010000 */
[----:B------:R-:W-:Y:S01]  /*8440*/  ISETP.NE.AND P2, PT, R111, RZ, PT ;  /* 0x000000ff6f00720c */ /* 0x000fe20003f45270 */
[----:B------:R-:W-:Y:S01]  /*8450*/  IMAD.IADD R20, R43, 0x1, R94 ;  /* 0x000000012b147824 */ /* 0x000fe200078e025e */
[----:B------:R-:W-:Y:S01]  /*8460*/  ISETP.NE.AND P0, PT, R112, 0x2, PT ;  /* 0x000000027000780c */ /* 0x000fe20003f05270 */
[----:B------:R-:W-:Y:S01]  /*8470*/  IMAD.IADD R21, R45, 0x1, R96 ;  /* 0x000000012d157824 */ /* 0x000fe200078e0260 */
[----:B------:R-:W-:Y:S02]  /*8480*/  ISETP.NE.AND P1, PT, R79, 0x4, PT ;  /* 0x000000044f00780c */ /* 0x000fe40003f25270 */
[----:B------:R-:W-:Y:S02]  /*8490*/  SEL R3, RZ, 0x1, P0 ;  /* 0x00000001ff037807 */ /* 0x000fe40000000000 */
[----:B------:R-:W-:Y:S02]  /*84a0*/  SEL R0, RZ, 0x1, P1 ;  /* 0x00000001ff007807 */ /* 0x000fe40000800000 */
[----:B------:R-:W-:Y:S02]  /*84b0*/  LOP3.LUT R106, R106, R3, RZ, 0x3c, !PT ;  /* 0x000000036a6a7212 */ /* 0x000fe400078e3cff */
[----:B------:R-:W-:Y:S02]  /*84c0*/  LOP3.LUT R107, R107, R0, RZ, 0x3c, !PT ;  /* 0x000000006b6b7212 */ /* 0x000fe400078e3cff */
[----:B------:R-:W-:Y:S02]  /*84d0*/  @P2 R2UR UR36, R103 ;  /* 0x00000000672422ca */ /* 0x000fe400000e0000 */
[----:B------:R-:W-:Y:S02]  /*84e0*/  SEL R112, R112, RZ, P0 ;  /* 0x000000ff70707207 */ /* 0x000fe40000000000 */
[----:B------:R-:W-:Y:S01]  /*84f0*/  SEL R44, R79, RZ, P1 ;  /* 0x000000ff4f2c7207 */ /* 0x000fe20000800000 */
[----:B------:R-:W-:Y:S10]  /*8500*/  @P2 BRA `(.L_x_135) ;  /* 0xffffffd400f82947 */ /* 0x000ff4000383ffff */
[----:B------:R-:W-:Y:S05]  /*8510*/  EXIT ;  /* 0x000000000000794d */ /* 0x000fea0003800000 */
.L_x_20:
[----:B--2---:R2:W1:Y:S02]  /*8520*/  SYNCS.PHASECHK.TRANS64.TRYWAIT P0, [R3+URZ+0x2c0], R2 ;  /* 0x0002c002030075a7 */ /* 0x00446400080011ff */
[----:B-1----:R-:W-:Y:S05]  /*8530*/  @!P0 NANOSLEEP.SYNCS 0x989680 ;  /* 0x009896800000895d */ /* 0x002fea0003900000 */
[----:B------:R-:W1:Y:S02]  /*8540*/  @!P0 SYNCS.PHASECHK.TRANS64 P0, [R3+URZ+0x2c0], R2 ;  /* 0x0002c002030085a7 */ /* 0x000e6400080010ff */
[----:B-1----:R-:W-:Y:S05]  /*8550*/  @!P0 BRA `(.L_x_20) ;  /* 0xfffffffc00f08947 */ /* 0x002fea000383ffff */
[----:B------:R-:W-:Y:S05]  /*8560*/  BRA `(.L_x_136) ;  /* 0xffffff94000c7947 */ /* 0x000fea000383ffff */
.L_x_23:
[----:B-1----:R-:W-:-:S07]  /*8570*/  MOV R2, UR33 ;  /* 0x0000002100027c02 */ /* 0x002fce0008000f00 */
.L_x_137:
[----:B-1----:R1:W2:Y:S02]  /*8580*/  SYNCS.PHASECHK.TRANS64.TRYWAIT P0, [R2+URZ+0x110], R5 ;  /* 0x00011005020075a7 */ /* 0x0022a400080011ff */
[----:B--2---:R-:W-:Y:S05]  /*8590*/  @!P0 NANOSLEEP.SYNCS 0x989680 ;  /* 0x009896800000895d */ /* 0x004fea0003900000 */
[----:B------:R-:W2:Y:S02]  /*85a0*/  @!P0 SYNCS.PHASECHK.TRANS64 P0, [R2+URZ+0x110], R5 ;  /* 0x00011005020085a7 */ /* 0x000ea400080010ff */
[----:B--2---:R-:W-:Y:S05]  /*85b0*/  @!P0 BRA `(.L_x_137) ;  /* 0xfffffffc00f08947 */ /* 0x004fea000383ffff */
[----:B------:R-:W-:Y:S05]  /*85c0*/  BRA `(.L_x_22) ;  /* 0xffffff94005c7947 */ /* 0x000fea000383ffff */
.L_x_29:
[----:B-1----:R-:W-:-:S07]  /*85d0*/  MOV R2, UR17 ;  /* 0x0000001100027c02 */ /* 0x002fce0008000f00 */
.L_x_138:
[----:B-1----:R1:W2:Y:S02]  /*85e0*/  SYNCS.PHASECHK.TRANS64.TRYWAIT P0, [R2+URZ+0x110], R5 ;  /* 0x00011005020075a7 */ /* 0x0022a400080011ff */
[----:B--2---:R-:W-:Y:S05]  /*85f0*/  @!P0 NANOSLEEP.SYNCS 0x989680 ;  /* 0x009896800000895d */ /* 0x004fea0003900000 */
[----:B------:R-:W2:Y:S02]  /*8600*/  @!P0 SYNCS.PHASECHK.TRANS64 P0, [R2+URZ+0x110], R5 ;  /* 0x00011005020085a7 */ /* 0x000ea400080010ff */
[----:B--2---:R-:W-:Y:S05]  /*8610*/  @!P0 BRA `(.L_x_138) ;  /* 0xfffffffc00f08947 */ /* 0x004fea000383ffff */
[----:B------:R-:W-:Y:S05]  /*8620*/  BRA `(.L_x_28) ;  /* 0xffffff9800047947 */ /* 0x000fea000383ffff */
.L_x_33:
[----:B-1----:R1:W2:Y:S02]  /*8630*/  SYNCS.PHASECHK.TRANS64.TRYWAIT P0, [R2+URZ+0x250], R3 ;  /* 0x00025003020075a7 */ /* 0x0022a400080011ff */
[----:B--2---:R-:W-:Y:S05]  /*8640*/  @!P0 NANOSLEEP.SYNCS 0x989680 ;  /* 0x009896800000895d */ /* 0x004fea0003900000 */
[----:B------:R-:W2:Y:S02]  /*8650*/  @!P0 SYNCS.PHASECHK.TRANS64 P0, [R2+URZ+0x250], R3 ;  /* 0x00025003020085a7 */ /* 0x000ea400080010ff */
[----:B--2---:R-:W-:Y:S05]  /*8660*/  @!P0 BRA `(.L_x_33) ;  /* 0xfffffffc00f08947 */ /* 0x004fea000383ffff */
[----:B------:R-:W-:Y:S05]  /*8670*/  BRA `(.L_x_139) ;  /* 0xffffff9800947947 */ /* 0x000fea000383ffff */
.L_x_37:
[----:B----4-:R-:W-:-:S07]  /*8680*/  MOV R0, UR5 ;  /* 0x0000000500007c02 */ /* 0x010fce0008000f00 */
.L_x_140:
[----:B-1----:R1:W2:Y:S02]  /*8690*/  SYNCS.PHASECHK.TRANS64.TRYWAIT P0, [R0+URZ], R3 ;  /* 0x00000003000075a7 */ /* 0x0022a400080011ff */
[----:B--2---:R-:W-:Y:S05]  /*86a0*/  @!P0 NANOSLEEP.SYNCS 0x989680 ;  /* 0x009896800000895d */ /* 0x004fea0003900000 */
[----:B------:R-:W2:Y:S02]  /*86b0*/  @!P0 SYNCS.PHASECHK.TRANS64 P0, [R0+URZ], R3 ;  /* 0x00000003000085a7 */ /* 0x000ea400080010ff */
[----:B--2---:R-:W-:Y:S05]  /*86c0*/  @!P0 BRA `(.L_x_140) ;  /* 0xfffffffc00f08947 */ /* 0x004fea000383ffff */
[----:B------:R-:W-:Y:S05]  /*86d0*/  BRA `(.L_x_141) ;  /* 0xffffffa000047947 */ /* 0x000fea000383ffff */
.L_x_38:
[----:B----4-:R-:W-:-:S07]  /*86e0*/  MOV R0, UR5 ;  /* 0x0000000500007c02 */ /* 0x010fce0008000f00 */
.L_x_142:
[----:B-1----:R1:W2:Y:S02]  /*86f0*/  SYNCS.PHASECHK.TRANS64.TRYWAIT P0, [R0+URZ], R3 ;  /* 0x00000003000075a7 */ /* 0x0022a400080011ff */
[----:B--2---:R-:W-:Y:S05]  /*8700*/  @!P0 NANOSLEEP.SYNCS 0x989680 ;  /* 0x009896800000895d */ /* 0x004fea0003900000 */
[----:B------:R-:W2:Y:S02]  /*8710*/  @!P0 SYNCS.PHASECHK.TRANS64 P0, [R0+URZ], R3 ;  /* 0x00000003000085a7 */ /* 0x000ea400080010ff */
[----:B--2---:R-:W-:Y:S05]  /*8720*/  @!P0 BRA `(.L_x_142) ;  /* 0xfffffffc00f08947 */ /* 0x004fea000383ffff */
[----:B------:R-:W-:Y:S05]  /*8730*/  BRA `(.L_x_143) ;  /* 0xffffffa000107947 */ /* 0x000fea000383ffff */
.L_x_39:
[----:B----4-:R-:W-:-:S07]  /*8740*/  MOV R0, UR5 ;  /* 0x0000000500007c02 */ /* 0x010fce0008000f00 */
.L_x_144:
[----:B-1----:R1:W2:Y:S02]  /*8750*/  SYNCS.PHASECHK.TRANS64.TRYWAIT P0, [R0+URZ], R3 ;  /* 0x00000003000075a7 */ /* 0x0022a400080011ff */
[----:B--2---:R-:W-:Y:S05]  /*8760*/  @!P0 NANOSLEEP.SYNCS 0x989680 ;  /* 0x009896800000895d */ /* 0x004fea0003900000 */
[----:B------:R-:W2:Y:S02]  /*8770*/  @!P0 SYNCS.PHASECHK.TRANS64 P0, [R0+URZ], R3 ;  /* 0x00000003000085a7 */ /* 0x000ea400080010ff */
[----:B--2---:R-:W-:Y:S05]  /*8780*/  @!P0 BRA `(.L_x_144) ;  /* 0xfffffffc00f08947 */ /* 0x004fea000383ffff */
[----:B------:R-:W-:Y:S05]  /*8790*/  BRA `(.L_x_145) ;  /* 0xffffffa0001c7947 */ /* 0x000fea000383ffff */
.L_x_40:
[----:B----4-:R-:W-:-:S07]  /*87a0*/  MOV R0, UR5 ;  /* 0x0000000500007c02 */ /* 0x010fce0008000f00 */
.L_x_146:
[----:B-1----:R1:W2:Y:S02]  /*87b0*/  SYNCS.PHASECHK.TRANS64.TRYWAIT P0, [R0+URZ], R3 ;  /* 0x00000003000075a7 */ /* 0x0022a400080011ff */
[----:B--2---:R-:W-:Y:S05]  /*87c0*/  @!P0 NANOSLEEP.SYNCS 0x989680 ;  /* 0x009896800000895d */ /* 0x004fea0003900000 */
[----:B------:R-:W2:Y:S02]  /*87d0*/  @!P0 SYNCS.PHASECHK.TRANS64 P0, [R0+URZ], R3 ;  /* 0x00000003000085a7 */ /* 0x000ea400080010ff */
[----:B--2---:R-:W-:Y:S05]  /*87e0*/  @!P0 BRA `(.L_x_146) ;  /* 0xfffffffc00f08947 */ /* 0x004fea000383ffff */
[----:B------:R-:W-:Y:S05]  /*87f0*/  BRA `(.L_x_147) ;  /* 0xffffffa000287947 */ /* 0x000fea000383ffff */
.L_x_41:
[----:B----4-:R-:W-:-:S07]  /*8800*/  MOV R0, UR5 ;  /* 0x0000000500007c02 */ /* 0x010fce0008000f00 */
.L_x_148:
[----:B-1----:R1:W2:Y:S02]  /*8810*/  SYNCS.PHASECHK.TRANS64.TRYWAIT P0, [R0+URZ], R3 ;  /* 0x00000003000075a7 */ /* 0x0022a400080011ff */
[----:B--2---:R-:W-:Y:S05]  /*8820*/  @!P0 NANOSLEEP.SYNCS 0x989680 ;  /* 0x009896800000895d */ /* 0x004fea0003900000 */
[----:B------:R-:W2:Y:S02]  /*8830*/  @!P0 SYNCS.PHASECHK.TRANS64 P0, [R0+URZ], R3 ;  /* 0x00000003000085a7 */ /* 0x000ea400080010ff */
[----:B--2---:R-:W-:Y:S05]  /*8840*/  @!P0 BRA `(.L_x_148) ;  /* 0xfffffffc00f08947 */ /* 0x004fea000383ffff */
[----:B------:R-:W-:Y:S05]  /*8850*/  BRA `(.L_x_149) ;  /* 0xffffffa000347947 */ /* 0x000fea000383ffff */
.L_x_42:
[----:B----4-:R-:W-:-:S07]  /*8860*/  MOV R0, UR5 ;  /* 0x0000000500007c02 */ /* 0x010fce0008000f00 */
.L_x_150:
[----:B-1----:R1:W2:Y:S02]  /*8870*/  SYNCS.PHASECHK.TRANS64.TRYWAIT P0, [R0+URZ], R3 ;  /* 0x00000003000075a7 */ /* 0x0022a400080011ff */
[----:B--2---:R-:W-:Y:S05]  /*8880*/  @!P0 NANOSLEEP.SYNCS 0x989680 ;  /* 0x009896800000895d */ /* 0x004fea0003900000 */
[----:B------:R-:W2:Y:S02]  /*8890*/  @!P0 SYNCS.PHASECHK.TRANS64 P0, [R0+URZ], R3 ;  /* 0x00000003000085a7 */ /* 0x000ea400080010ff */
[----:B--2---:R-:W-:Y:S05]  /*88a0*/  @!P0 BRA `(.L_x_150) ;  /* 0xfffffffc00f08947 */ /* 0x004fea000383ffff */
[----:B------:R-:W-:Y:S05]  /*88b0*/  BRA `(.L_x_151) ;  /* 0xffffffa000407947 */ /* 0x000fea000383ffff */
.L_x_43:
[----:B----4-:R-:W-:-:S07]  /*88c0*/  MOV R0, UR5 ;  /* 0x0000000500007c02 */ /* 0x010fce0008000f00 */
.L_x_152:
[----:B-1----:R1:W2:Y:S02]  /*88d0*/  SYNCS.PHASECHK.TRANS64.TRYWAIT P0, [R0+URZ], R3 ;  /* 0x00000003000075a7 */ /* 0x0022a400080011ff */
[----:B--2---:R-:W-:Y:S05]  /*88e0*/  @!P0 NANOSLEEP.SYNCS 0x989680 ;  /* 0x009896800000895d */ /* 0x004fea0003900000 */
[----:B------:R-:W2:Y:S02]  /*88f0*/  @!P0 SYNCS.PHASECHK.TRANS64 P0, [R0+URZ], R3 ;  /* 0x00000003000085a7 */ /* 0x000ea400080010ff */
[----:B--2---:R-:W-:Y:S05]  /*8900*/  @!P0 BRA `(.L_x_152) ;  /* 0xfffffffc00f08947 */ /* 0x004fea000383ffff */
[----:B------:R-:W-:Y:S05]  /*8910*/  BRA `(.L_x_153) ;  /* 0xffffffa0004c7947 */ /* 0x000fea000383ffff */
.L_x_44:
[----:B----4-:R-:W-:-:S07]  /*8920*/  MOV R0, UR5 ;  /* 0x0000000500007c02 */ /* 0x010fce0008000f00 */
.L_x_154:
[----:B-1----:R1:W2:Y:S02]  /*8930*/  SYNCS.PHASECHK.TRANS64.TRYWAIT P0, [R0+URZ], R3 ;  /* 0x00000003000075a7 */ /* 0x0022a400080011ff */
[----:B--2---:R-:W-:Y:S05]  /*8940*/  @!P0 NANOSLEEP.SYNCS 0x989680 ;  /* 0x009896800000895d */ /* 0x004fea0003900000 */
[----:B------:R-:W2:Y:S02]  /*8950*/  @!P0 SYNCS.PHASECHK.TRANS64 P0, [R0+URZ], R3 ;  /* 0x00000003000085a7 */ /* 0x000ea400080010ff */
[----:B--2---:R-:W-:Y:S05]  /*8960*/  @!P0 BRA `(.L_x_154) ;  /* 0xfffffffc00f08947 */ /* 0x004fea000383ffff */
[----:B------:R-:W-:Y:S05]  /*8970*/  BRA `(.L_x_155) ;  /* 0xffffffa000587947 */ /* 0x000fea000383ffff */
.L_x_45:
[----:B----4-:R-:W-:-:S07]  /*8980*/  MOV R0, UR5 ;  /* 0x0000000500007c02 */ /* 0x010fce0008000f00 */
.L_x_156:
[----:B-1----:R1:W2:Y:S02]  /*8990*/  SYNCS.PHASECHK.TRANS64.TRYWAIT P0, [R0+URZ], R3 ;  /* 0x00000003000075a7 */ /* 0x0022a400080011ff */
[----:B--2---:R-:W-:Y:S05]  /*89a0*/  @!P0 NANOSLEEP.SYNCS 0x989680 ;  /* 0x009896800000895d */ /* 0x004fea0003900000 */
[----:B------:R-:W2:Y:S02]  /*89b0*/  @!P0 SYNCS.PHASECHK.TRANS64 P0, [R0+URZ], R3 ;  /* 0x00000003000085a7 */ /* 0x000ea400080010ff */
[----:B--2---:R-:W-:Y:S05]  /*89c0*/  @!P0 BRA `(.L_x_156) ;  /* 0xfffffffc00f08947 */ /* 0x004fea000383ffff */
[----:B------:R-:W-:Y:S05]  /*89d0*/  BRA `(.L_x_157) ;  /* 0xffffffa000647947 */ /* 0x000fea000383ffff */
.L_x_46:
[----:B----4-:R-:W-:-:S07]  /*89e0*/  MOV R0, UR5 ;  /* 0x0000000500007c02 */ /* 0x010fce0008000f00 */
.L_x_158:
[----:B-1----:R1:W2:Y:S02]  /*89f0*/  SYNCS.PHASECHK.TRANS64.TRYWAIT P0, [R0+URZ], R3 ;  /* 0x00000003000075a7 */ /* 0x0022a400080011ff */
[----:B--2---:R-:W-:Y:S05]  /*8a00*/  @!P0 NANOSLEEP.SYNCS 0x989680 ;  /* 0x009896800000895d */ /* 0x004fea0003900000 */
[----:B------:R-:W2:Y:S02]  /*8a10*/  @!P0 SYNCS.PHASECHK.TRANS64 P0, [R0+URZ], R3 ;  /* 0x00000003000085a7 */ /* 0x000ea400080010ff */
[----:B--2---:R-:W-:Y:S05]  /*8a20*/  @!P0 BRA `(.L_x_158) ;  /* 0xfffffffc00f08947 */ /* 0x004fea000383ffff */
[----:B------:R-:W-:Y:S05]  /*8a30*/  BRA `(.L_x_159) ;  /* 0xffffffa000707947 */ /* 0x000fea000383ffff */
.L_x_47:
[----:B----4-:R-:W-:-:S07]  /*8a40*/  MOV R0, UR5 ;  /* 0x0000000500007c02 */ /* 0x010fce0008000f00 */
.L_x_160:
[----:B-1----:R1:W2:Y:S02]  /*8a50*/  SYNCS.PHASECHK.TRANS64.TRYWAIT P0, [R0+URZ], R3 ;  /* 0x00000003000075a7 */ /* 0x0022a400080011ff */
[----:B--2---:R-:W-:Y:S05]  /*8a60*/  @!P0 NANOSLEEP.SYNCS 0x989680 ;  /* 0x009896800000895d */ /* 0x004fea0003900000 */
[----:B------:R-:W2:Y:S02]  /*8a70*/  @!P0 SYNCS.PHASECHK.TRANS64 P0, [R0+URZ], R3 ;  /* 0x00000003000085a7 */ /* 0x000ea400080010ff */
[----:B--2---:R-:W-:Y:S05]  /*8a80*/  @!P0 BRA `(.L_x_160) ;  /* 0xfffffffc00f08947 */ /* 0x004fea000383ffff */
[----:B------:R-:W-:Y:S05]  /*8a90*/  BRA `(.L_x_161) ;  /* 0xffffffa0007c7947 */ /* 0x000fea000383ffff */
.L_x_48:
[----:B----4-:R-:W-:-:S07]  /*8aa0*/  MOV R0, UR5 ;  /* 0x0000000500007c02 */ /* 0x010fce0008000f00 */
.L_x_162:
[----:B-1----:R1:W2:Y:S02]  /*8ab0*/  SYNCS.PHASECHK.TRANS64.TRYWAIT P0, [R0+URZ], R3 ;  /* 0x00000003000075a7 */ /* 0x0022a400080011ff */
[----:B--2---:R-:W-:Y:S05]  /*8ac0*/  @!P0 NANOSLEEP.SYNCS 0x989680 ;  /* 0x009896800000895d */ /* 0x004fea0003900000 */
[----:B------:R-:W2:Y:S02]  /*8ad0*/  @!P0 SYNCS.PHASECHK.TRANS64 P0, [R0+URZ], R3 ;  /* 0x00000003000085a7 */ /* 0x000ea400080010ff */
[----:B--2---:R-:W-:Y:S05]  /*8ae0*/  @!P0 BRA `(.L_x_162) ;  /* 0xfffffffc00f08947 */ /* 0x004fea000383ffff */
[----:B------:R-:W-:Y:S05]  /*8af0*/  BRA `(.L_x_163) ;  /* 0xffffffa000887947 */ /* 0x000fea000383ffff */
.L_x_49:
[----:B----4-:R-:W-:-:S07]  /*8b00*/  MOV R0, UR5 ;  /* 0x0000000500007c02 */ /* 0x010fce0008000f00 */
.L_x_164:
[----:B-1----:R1:W2:Y:S02]  /*8b10*/  SYNCS.PHASECHK.TRANS64.TRYWAIT P0, [R0+URZ], R3 ;  /* 0x00000003000075a7 */ /* 0x0022a400080011ff */
[----:B--2---:R-:W-:Y:S05]  /*8b20*/  @!P0 NANOSLEEP.SYNCS 0x989680 ;  /* 0x009896800000895d */ /* 0x004fea0003900000 */
[----:B------:R-:W2:Y:S02]  /*8b30*/  @!P0 SYNCS.PHASECHK.TRANS64 P0, [R0+URZ], R3 ;  /* 0x00000003000085a7 */ /* 0x000ea400080010ff */
[----:B--2---:R-:W-:Y:S05]  /*8b40*/  @!P0 BRA `(.L_x_164) ;  /* 0xfffffffc00f08947 */ /* 0x004fea000383ffff */
[----:B------:R-:W-:Y:S05]  /*8b50*/  BRA `(.L_x_165) ;  /* 0xffffffa000947947 */ /* 0x000fea000383ffff */
.L_x_50:
[----:B----4-:R-:W-:-:S07]  /*8b60*/  MOV R0, UR5 ;  /* 0x0000000500007c02 */ /* 0x010fce0008000f00 */
.L_x_166:
[----:B-1----:R1:W2:Y:S02]  /*8b70*/  SYNCS.PHASECHK.TRANS64.TRYWAIT P0, [R0+URZ], R3 ;  /* 0x00000003000075a7 */ /* 0x0022a400080011ff */
[----:B--2---:R-:W-:Y:S05]  /*8b80*/  @!P0 NANOSLEEP.SYNCS 0x989680 ;  /* 0x009896800000895d */ /* 0x004fea0003900000 */
[----:B------:R-:W2:Y:S02]  /*8b90*/  @!P0 SYNCS.PHASECHK.TRANS64 P0, [R0+URZ], R3 ;  /* 0x00000003000085a7 */ /* 0x000ea400080010ff */
[----:B--2---:R-:W-:Y:S05]  /*8ba0*/  @!P0 BRA `(.L_x_166) ;  /* 0xfffffffc00f08947 */ /* 0x004fea000383ffff */
[----:B------:R-:W-:Y:S05]  /*8bb0*/  BRA `(.L_x_167) ;  /* 0xffffffa000a07947 */ /* 0x000fea000383ffff */
.L_x_51:
[----:B----4-:R-:W-:-:S07]  /*8bc0*/  MOV R0, UR5 ;  /* 0x0000000500007c02 */ /* 0x010fce0008000f00 */
.L_x_168:
[----:B-1----:R1:W2:Y:S02]  /*8bd0*/  SYNCS.PHASECHK.TRANS64.TRYWAIT P0, [R0+URZ], R3 ;  /* 0x00000003000075a7 */ /* 0x0022a400080011ff */
[----:B--2---:R-:W-:Y:S05]  /*8be0*/  @!P0 NANOSLEEP.SYNCS 0x989680 ;  /* 0x009896800000895d */ /* 0x004fea0003900000 */
[----:B------:R-:W2:Y:S02]  /*8bf0*/  @!P0 SYNCS.PHASECHK.TRANS64 P0, [R0+URZ], R3 ;  /* 0x00000003000085a7 */ /* 0x000ea400080010ff */
[----:B--2---:R-:W-:Y:S05]  /*8c00*/  @!P0 BRA `(.L_x_168) ;  /* 0xfffffffc00f08947 */ /* 0x004fea000383ffff */
[----:B------:R-:W-:Y:S05]  /*8c10*/  BRA `(.L_x_169) ;  /* 0xffffffa000ac7947 */ /* 0x000fea000383ffff */
.L_x_52:
[----:B----4-:R-:W-:-:S07]  /*8c20*/  MOV R0, UR5 ;  /* 0x0000000500007c02 */ /* 0x010fce0008000f00 */
.L_x_170:
[----:B-1----:R1:W2:Y:S02]  /*8c30*/  SYNCS.PHASECHK.TRANS64.TRYWAIT P0, [R0+URZ], R3 ;  /* 0x00000003000075a7 */ /* 0x0022a400080011ff */
[----:B--2---:R-:W-:Y:S05]  /*8c40*/  @!P0 NANOSLEEP.SYNCS 0x989680 ;  /* 0x009896800000895d */ /* 0x004fea0003900000 */
[----:B------:R-:W2:Y:S02]  /*8c50*/  @!P0 SYNCS.PHASECHK.TRANS64 P0, [R0+URZ], R3 ;  /* 0x00000003000085a7 */ /* 0x000ea400080010ff */
[----:B--2---:R-:W-:Y:S05]  /*8c60*/  @!P0 BRA `(.L_x_170) ;  /* 0xfffffffc00f08947 */ /* 0x004fea000383ffff */
[----:B------:R-:W-:Y:S05]  /*8c70*/  BRA `(.L_x_171) ;  /* 0xffffffa000b87947 */ /* 0x000fea000383ffff */
.L_x_53:
[----:B----4-:R-:W-:-:S07]  /*8c80*/  MOV R0, UR5 ;  /* 0x0000000500007c02 */ /* 0x010fce0008000f00 */
.L_x_172:
[----:B-1----:R1:W2:Y:S02]  /*8c90*/  SYNCS.PHASECHK.TRANS64.TRYWAIT P0, [R0+URZ], R3 ;  /* 0x00000003000075a7 */ /* 0x0022a400080011ff */
[----:B--2---:R-:W-:Y:S05]  /*8ca0*/  @!P0 NANOSLEEP.SYNCS 0x989680 ;  /* 0x009896800000895d */ /* 0x004fea0003900000 */
[----:B------:R-:W2:Y:S02]  /*8cb0*/  @!P0 SYNCS.PHASECHK.TRANS64 P0, [R0+URZ], R3 ;  /* 0x00000003000085a7 */ /* 0x000ea400080010ff */
[----:B--2---:R-:W-:Y:S05]  /*8cc0*/  @!P0 BRA `(.L_x_172) ;  /* 0xfffffffc00f08947 */ /* 0x004fea000383ffff */
[----:B------:R-:W-:Y:S05]  /*8cd0*/  BRA `(.L_x_173) ;  /* 0xffffffa000c47947 */ /* 0x000fea000383ffff */
.L_x_54:
[----:B----4-:R-:W-:-:S07]  /*8ce0*/  MOV R0, UR5 ;  /* 0x0000000500007c02 */ /* 0x010fce0008000f00 */
.L_x_174:
[----:B-1----:R1:W2:Y:S02]  /*8cf0*/  SYNCS.PHASECHK.TRANS64.TRYWAIT P0, [R0+URZ], R3 ;  /* 0x00000003000075a7 */ /* 0x0022a400080011ff */
[----:B--2---:R-:W-:Y:S05]  /*8d00*/  @!P0 NANOSLEEP.SYNCS 0x989680 ;  /* 0x009896800000895d */ /* 0x004fea0003900000 */
[----:B------:R-:W2:Y:S02]  /*8d10*/  @!P0 SYNCS.PHASECHK.TRANS64 P0, [R0+URZ], R3 ;  /* 0x00000003000085a7 */ /* 0x000ea400080010ff */
[----:B--2---:R-:W-:Y:S05]  /*8d20*/  @!P0 BRA `(.L_x_174) ;  /* 0xfffffffc00f08947 */ /* 0x004fea000383ffff */
[----:B------:R-:W-:Y:S05]  /*8d30*/  BRA `(.L_x_175) ;  /* 0xffffffa000d07947 */ /* 0x000fea000383ffff */
.L_x_55:
[----:B----4-:R-:W-:-:S07]  /*8d40*/  MOV R0, UR5 ;  /* 0x0000000500007c02 */ /* 0x010fce0008000f00 */
.L_x_176:
[----:B-1----:R1:W2:Y:S02]  /*8d50*/  SYNCS.PHASECHK.TRANS64.TRYWAIT P0, [R0+URZ], R3 ;  /* 0x00000003000075a7 */ /* 0x0022a400080011ff */
[----:B--2---:R-:W-:Y:S05]  /*8d60*/  @!P0 NANOSLEEP.SYNCS 0x989680 ;  /* 0x009896800000895d */ /* 0x004fea0003900000 */
[----:B------:R-:W2:Y:S02]  /*8d70*/  @!P0 SYNCS.PHASECHK.TRANS64 P0, [R0+URZ], R3 ;  /* 0x00000003000085a7 */ /* 0x000ea400080010ff */
[----:B--2---:R-:W-:Y:S05]  /*8d80*/  @!P0 BRA `(.L_x_176) ;  /* 0xfffffffc00f08947 */ /* 0x004fea000383ffff */
[----:B------:R-:W-:Y:S05]  /*8d90*/  BRA `(.L_x_177) ;  /* 0xffffffa000dc7947 */ /* 0x000fea000383ffff */
.L_x_56:
[----:B----4-:R-:W-:-:S07]  /*8da0*/  MOV R0, UR5 ;  /* 0x0000000500007c02 */ /* 0x010fce0008000f00 */
.L_x_178:
[----:B-1----:R1:W2:Y:S02]  /*8db0*/  SYNCS.PHASECHK.TRANS64.TRYWAIT P0, [R0+URZ], R3 ;  /* 0x00000003000075a7 */ /* 0x0022a400080011ff */
[----:B--2---:R-:W-:Y:S05]  /*8dc0*/  @!P0 NANOSLEEP.SYNCS 0x989680 ;  /* 0x009896800000895d */ /* 0x004fea0003900000 */
[----:B------:R-:W2:Y:S02]  /*8dd0*/  @!P0 SYNCS.PHASECHK.TRANS64 P0, [R0+URZ], R3 ;  /* 0x00000003000085a7 */ /* 0x000ea400080010ff */
[----:B--2---:R-:W-:Y:S05]  /*8de0*/  @!P0 BRA `(.L_x_178) ;  /* 0xfffffffc00f08947 */ /* 0x004fea000383ffff */
[----:B------:R-:W-:Y:S05]  /*8df0*/  BRA `(.L_x_179) ;  /* 0xffffffa000e87947 */ /* 0x000fea000383ffff */
.L_x_57:
[----:B----4-:R-:W-:-:S07]  /*8e00*/  MOV R0, UR5 ;  /* 0x0000000500007c02 */ /* 0x010fce0008000f00 */
.L_x_180:
[----:B-1----:R1:W2:Y:S02]  /*8e10*/  SYNCS.PHASECHK.TRANS64.TRYWAIT P0, [R0+URZ], R3 ;  /* 0x00000003000075a7 */ /* 0x0022a400080011ff */
[----:B--2---:R-:W-:Y:S05]  /*8e20*/  @!P0 NANOSLEEP.SYNCS 0x989680 ;  /* 0x009896800000895d */ /* 0x004fea0003900000 */
[----:B------:R-:W2:Y:S02]  /*8e30*/  @!P0 SYNCS.PHASECHK.TRANS64 P0, [R0+URZ], R3 ;  /* 0x00000003000085a7 */ /* 0x000ea400080010ff */
[----:B--2---:R-:W-:Y:S05]  /*8e40*/  @!P0 BRA `(.L_x_180) ;  /* 0xfffffffc00f08947 */ /* 0x004fea000383ffff */
[----:B------:R-:W-:Y:S05]  /*8e50*/  BRA `(.L_x_181) ;  /* 0xffffffa000f47947 */ /* 0x000fea000383ffff */
.L_x_58:
[----:B----4-:R-:W-:-:S07]  /*8e60*/  MOV R0, UR5 ;  /* 0x0000000500007c02 */ /* 0x010fce0008000f00 */
.L_x_182:
[----:B-1----:R1:W2:Y:S02]  /*8e70*/  SYNCS.PHASECHK.TRANS64.TRYWAIT P0, [R0+URZ], R3 ;  /* 0x00000003000075a7 */ /* 0x0022a400080011ff */
[----:B--2---:R-:W-:Y:S05]  /*8e80*/  @!P0 NANOSLEEP.SYNCS 0x989680 ;  /* 0x009896800000895d */ /* 0x004fea0003900000 */
[----:B------:R-:W2:Y:S02]  /*8e90*/  @!P0 SYNCS.PHASECHK.TRANS64 P0, [R0+URZ], R3 ;  /* 0x00000003000085a7 */ /* 0x000ea400080010ff */
[----:B--2---:R-:W-:Y:S05]  /*8ea0*/  @!P0 BRA `(.L_x_182) ;  /* 0xfffffffc00f08947 */ /* 0x004fea000383ffff */
[----:B------:R-:W-:Y:S05]  /*8eb0*/  BRA `(.L_x_183) ;  /* 0xffffffa400007947 */ /* 0x000fea000383ffff */
.L_x_59:
[----:B----4-:R-:W-:-:S07]  /*8ec0*/  MOV R0, UR5 ;  /* 0x0000000500007c02 */ /* 0x010fce0008000f00 */
.L_x_184:
[----:B-1----:R1:W2:Y:S02]  /*8ed0*/  SYNCS.PHASECHK.TRANS64.TRYWAIT P0, [R0+URZ], R3 ;  /* 0x00000003000075a7 */ /* 0x0022a400080011ff */
[----:B--2---:R-:W-:Y:S05]  /*8ee0*/  @!P0 NANOSLEEP.SYNCS 0x989680 ;  /* 0x009896800000895d */ /* 0x004fea0003900000 */
[----:B------:R-:W2:Y:S02]  /*8ef0*/  @!P0 SYNCS.PHASECHK.TRANS64 P0, [R0+URZ], R3 ;  /* 0x00000003000085a7 */ /* 0x000ea400080010ff */
[----:B--2---:R-:W-:Y:S05]  /*8f00*/  @!P0 BRA `(.L_x_184) ;  /* 0xfffffffc00f08947 */ /* 0x004fea000383ffff */
[----:B------:R-:W-:Y:S05]  /*8f10*/  BRA `(.L_x_185) ;  /* 0xffffffa4000c7947 */ /* 0x000fea000383ffff */
.L_x_60:
[----:B----4-:R-:W-:-:S07]  /*8f20*/  MOV R0, UR5 ;  /* 0x0000000500007c02 */ /* 0x010fce0008000f00 */
.L_x_186:
[----:B-1----:R1:W2:Y:S02]  /*8f30*/  SYNCS.PHASECHK.TRANS64.TRYWAIT P0, [R0+URZ], R3 ;  /* 0x00000003000075a7 */ /* 0x0022a400080011ff */
[----:B--2---:R-:W-:Y:S05]  /*8f40*/  @!P0 NANOSLEEP.SYNCS 0x989680 ;  /* 0x009896800000895d */ /* 0x004fea0003900000 */
[----:B------:R-:W2:Y:S02]  /*8f50*/  @!P0 SYNCS.PHASECHK.TRANS64 P0, [R0+URZ], R3 ;  /* 0x00000003000085a7 */ /* 0x000ea400080010ff */
[----:B--2---:R-:W-:Y:S05]  /*8f60*/  @!P0 BRA `(.L_x_186) ;  /* 0xfffffffc00f08947 */ /* 0x004fea000383ffff */
[----:B------:R-:W-:Y:S05]  /*8f70*/  BRA `(.L_x_187) ;  /* 0xffffffa400187947 */ /* 0x000fea000383ffff */
.L_x_61:
[----:B----4-:R-:W-:-:S07]  /*8f80*/  MOV R0, UR5 ;  /* 0x0000000500007c02 */ /* 0x010fce0008000f00 */
.L_x_188:
[----:B-1----:R1:W2:Y:S02]  /*8f90*/  SYNCS.PHASECHK.TRANS64.TRYWAIT P0, [R0+URZ], R3 ;  /* 0x00000003000075a7 */ /* 0x0022a400080011ff */
[----:B--2---:R-:W-:Y:S05]  /*8fa0*/  @!P0 NANOSLEEP.SYNCS 0x989680 ;  /* 0x009896800000895d */ /* 0x004fea0003900000 */
[----:B------:R-:W2:Y:S02]  /*8fb0*/  @!P0 SYNCS.PHASECHK.TRANS64 P0, [R0+URZ], R3 ;  /* 0x00000003000085a7 */ /* 0x000ea400080010ff */
[----:B--2---:R-:W-:Y:S05]  /*8fc0*/  @!P0 BRA `(.L_x_188) ;  /* 0xfffffffc00f08947 */ /* 0x004fea000383ffff */
[----:B------:R-:W-:Y:S05]  /*8fd0*/  BRA `(.L_x_189) ;  /* 0xffffffa400247947 */ /* 0x000fea000383ffff */
.L_x_62:
[----:B----4-:R-:W-:-:S07]  /*8fe0*/  MOV R0, UR5 ;  /* 0x0000000500007c02 */ /* 0x010fce0008000f00 */
.L_x_190:
[----:B-1----:R1:W2:Y:S02]  /*8ff0*/  SYNCS.PHASECHK.TRANS64.TRYWAIT P0, [R0+URZ], R3 ;  /* 0x00000003000075a7 */ /* 0x0022a400080011ff */
[----:B--2---:R-:W-:Y:S05]  /*9000*/  @!P0 NANOSLEEP.SYNCS 0x989680 ;  /* 0x009896800000895d */ /* 0x004fea0003900000 */
[----:B------:R-:W2:Y:S02]  /*9010*/  @!P0 SYNCS.PHASECHK.TRANS64 P0, [R0+URZ], R3 ;  /* 0x00000003000085a7 */ /* 0x000ea400080010ff */
[----:B--2---:R-:W-:Y:S05]  /*9020*/  @!P0 BRA `(.L_x_190) ;  /* 0xfffffffc00f08947 */ /* 0x004fea000383ffff */
[----:B------:R-:W-:Y:S05]  /*9030*/  BRA `(.L_x_191) ;  /* 0xffffffa400307947 */ /* 0x000fea000383ffff */
.L_x_63:
[----:B----4-:R-:W-:-:S07]  /*9040*/  MOV R0, UR5 ;  /* 0x0000000500007c02 */ /* 0x010fce0008000f00 */
.L_x_192:
[----:B-1----:R1:W2:Y:S02]  /*9050*/  SYNCS.PHASECHK.TRANS64.TRYWAIT P0, [R0+URZ], R3 ;  /* 0x00000003000075a7 */ /* 0x0022a400080011ff */
[----:B--2---:R-:W-:Y:S05]  /*9060*/  @!P0 NANOSLEEP.SYNCS 0x989680 ;  /* 0x009896800000895d */ /* 0x004fea0003900000 */
[----:B------:R-:W2:Y:S02]  /*9070*/  @!P0 SYNCS.PHASECHK.TRANS64 P0, [R0+URZ], R3 ;  /* 0x00000003000085a7 */ /* 0x000ea400080010ff */
[----:B--2---:R-:W-:Y:S05]  /*9080*/  @!P0 BRA `(.L_x_192) ;  /* 0xfffffffc00f08947 */ /* 0x004fea000383ffff */
[----:B------:R-:W-:Y:S05]  /*9090*/  BRA `(.L_x_193) ;  /* 0xffffffa4003c7947 */ /* 0x000fea000383ffff */
.L_x_64:
[----:B----4-:R-:W-:-:S07]  /*90a0*/  MOV R0, UR5 ;  /* 0x0000000500007c02 */ /* 0x010fce0008000f00 */
.L_x_194:
[----:B-1----:R1:W2:Y:S02]  /*90b0*/  SYNCS.PHASECHK.TRANS64.TRYWAIT P0, [R0+URZ], R3 ;  /* 0x00000003000075a7 */ /* 0x0022a400080011ff */
[----:B--2---:R-:W-:Y:S05]  /*90c0*/  @!P0 NANOSLEEP.SYNCS 0x989680 ;  /* 0x009896800000895d */ /* 0x004fea0003900000 */
[----:B------:R-:W2:Y:S02]  /*90d0*/  @!P0 SYNCS.PHASECHK.TRANS64 P0, [R0+URZ], R3 ;  /* 0x00000003000085a7 */ /* 0x000ea400080010ff */
[----:B--2---:R-:W-:Y:S05]  /*90e0*/  @!P0 BRA `(.L_x_194) ;  /* 0xfffffffc00f08947 */ /* 0x004fea000383ffff */
[----:B------:R-:W-:Y:S05]  /*90f0*/  BRA `(.L_x_195) ;  /* 0xffffffa400487947 */ /* 0x000fea000383ffff */
.L_x_65:
[----:B----4-:R-:W-:-:S07]  /*9100*/  MOV R0, UR5 ;  /* 0x0000000500007c02 */ /* 0x010fce0008000f00 */
.L_x_196:
[----:B-1----:R1:W2:Y:S02]  /*9110*/  SYNCS.PHASECHK.TRANS64.TRYWAIT P0, [R0+URZ], R3 ;  /* 0x00000003000075a7 */ /* 0x0022a400080011ff */
[----:B--2---:R-:W-:Y:S05]  /*9120*/  @!P0 NANOSLEEP.SYNCS 0x989680 ;  /* 0x009896800000895d */ /* 0x004fea0003900000 */
[----:B------:R-:W2:Y:S02]  /*9130*/  @!P0 SYNCS.PHASECHK.TRANS64 P0, [R0+URZ], R3 ;  /* 0x00000003000085a7 */ /* 0x000ea400080010ff */
[----:B--2---:R-:W-:Y:S05]  /*9140*/  @!P0 BRA `(.L_x_196) ;  /* 0xfffffffc00f08947 */ /* 0x004fea000383ffff */
[----:B------:R-:W-:Y:S05]  /*9150*/  BRA `(.L_x_197) ;  /* 0xffffffa400547947 */ /* 0x000fea000383ffff */
.L_x_66:
[----:B----4-:R-:W-:-:S07]  /*9160*/  MOV R0, UR5 ;  /* 0x0000000500007c02 */ /* 0x010fce0008000f00 */
.L_x_198:
[----:B-1----:R1:W2:Y:S02]  /*9170*/  SYNCS.PHASECHK.TRANS64.TRYWAIT P0, [R0+URZ], R3 ;  /* 0x00000003000075a7 */ /* 0x0022a400080011ff */
[----:B--2---:R-:W-:Y:S05]  /*9180*/  @!P0 NANOSLEEP.SYNCS 0x989680 ;  /* 0x009896800000895d */ /* 0x004fea0003900000 */
[----:B------:R-:W2:Y:S02]  /*9190*/  @!P0 SYNCS.PHASECHK.TRANS64 P0, [R0+URZ], R3 ;  /* 0x00000003000085a7 */ /* 0x000ea400080010ff */
[----:B--2---:R-:W-:Y:S05]  /*91a0*/  @!P0 BRA `(.L_x_198) ;  /* 0xfffffffc00f08947 */ /* 0x004fea000383ffff */
[----:B------:R-:W-:Y:S05]  /*91b0*/  BRA `(.L_x_199) ;  /* 0xffffffa400607947 */ /* 0x000fea000383ffff */
.L_x_67:
[----:B----4-:R-:W-:-:S07]  /*91c0*/  MOV R0, UR5 ;  /* 0x0000000500007c02 */ /* 0x010fce0008000f00 */
.L_x_200:
[----:B-1----:R1:W2:Y:S02]  /*91d0*/  SYNCS.PHASECHK.TRANS64.TRYWAIT P0, [R0+URZ], R3 ;  /* 0x00000003000075a7 */ /* 0x0022a400080011ff */
[----:B--2---:R-:W-:Y:S05]  /*91e0*/  @!P0 NANOSLEEP.SYNCS 0x989680 ;  /* 0x009896800000895d */ /* 0x004fea0003900000 */
[----:B------:R-:W2:Y:S02]  /*91f0*/  @!P0 SYNCS.PHASECHK.TRANS64 P0, [R0+URZ], R3 ;  /* 0x00000003000085a7 */ /* 0x000ea400080010ff */
[----:B--2---:R-:W-:Y:S05]  /*9200*/  @!P0 BRA `(.L_x_200) ;  /* 0xfffffffc00f08947 */ /* 0x004fea000383ffff */
[----:B------:R-:W-:Y:S05]  /*9210*/  BRA `(.L_x_201) ;  /* 0xffffffa4006c7947 */ /* 0x000fea000383ffff */
.L_x_68:
[----:B----4-:R-:W-:-:S07]  /*9220*/  MOV R0, UR5 ;  /* 0x0000000500007c02 */ /* 0x010fce0008000f00 */
.L_x_202:
[----:B-1----:R1:W2:Y:S02]  /*9230*/  SYNCS.PHASECHK.TRANS64.TRYWAIT P0, [R0+URZ], R3 ;  /* 0x00000003000075a7 */ /* 0x0022a400080011ff */
[----:B--2---:R-:W-:Y:S05]  /*9240*/  @!P0 NANOSLEEP.SYNCS 0x989680 ;  /* 0x009896800000895d */ /* 0x004fea0003900000 */
[----:B------:R-:W2:Y:S02]  /*9250*/  @!P0 SYNCS.PHASECHK.TRANS64 P0, [R0+URZ], R3 ;  /* 0x00000003000085a7 */ /* 0x000ea400080010ff */
[----:B--2---:R-:W-:Y:S05]  /*9260*/  @!P0 BRA `(.L_x_202) ;  /* 0xfffffffc00f08947 */ /* 0x004fea000383ffff */
[----:B------:R-:W-:Y:S05]  /*9270*/  BRA `(.L_x_203) ;  /* 0xffffffa400787947 */ /* 0x000fea000383ffff */
.L_x_69:
[----:B----4-:R-:W-:-:S07]  /*9280*/  MOV R0, UR5 ;  /* 0x0000000500007c02 */ /* 0x010fce0008000f00 */
.L_x_204:
[----:B-1----:R1:W2:Y:S02]  /*9290*/  SYNCS.PHASECHK.TRANS64.TRYWAIT P0, [R0+URZ], R3 ;  /* 0x00000003000075a7 */ /* 0x0022a400080011ff */
[----:B--2---:R-:W-:Y:S05]  /*92a0*/  @!P0 NANOSLEEP.SYNCS 0x989680 ;  /* 0x009896800000895d */ /* 0x004fea0003900000 */
[----:B------:R-:W2:Y:S02]  /*92b0*/  @!P0 SYNCS.PHASECHK.TRANS64 P0, [R0+URZ], R3 ;  /* 0x00000003000085a7 */ /* 0x000ea400080010ff */
[----:B--2---:R-:W-:Y:S05]  /*92c0*/  @!P0 BRA `(.L_x_204) ;  /* 0xfffffffc00f08947 */ /* 0x004fea000383ffff */
[----:B------:R-:W-:Y:S05]  /*92d0*/  BRA `(.L_x_205) ;  /* 0xffffffa400847947 */ /* 0x000fea000383ffff */
.L_x_72:
[----:B-1----:R1:W2:Y:S02]  /*92e0*/  SYNCS.PHASECHK.TRANS64.TRYWAIT P0, [R0+URZ+0x2b0], R5 ;  /* 0x0002b005000075a7 */ /* 0x0022a400080011ff */
[----:B--2---:R-:W-:Y:S05]  /*92f0*/  @!P0 NANOSLEEP.SYNCS 0x989680 ;  /* 0x009896800000895d */ /* 0x004fea0003900000 */
[----:B------:R-:W2:Y:S02]  /*9300*/  @!P0 SYNCS.PHASECHK.TRANS64 P0, [R0+URZ+0x2b0], R5 ;  /* 0x0002b005000085a7 */ /* 0x000ea400080010ff */
[----:B--2---:R-:W-:Y:S05]  /*9310*/  @!P0 BRA `(.L_x_72) ;  /* 0xfffffffc00f08947 */ /* 0x004fea000383ffff */
[----:B------:R-:W-:Y:S05]  /*9320*/  BRA `(.L_x_206) ;  /* 0xffffffa400e07947 */ /* 0x000fea000383ffff */
.L_x_73:
[----:B------:R-:W-:-:S07]  /*9330*/  MOV R0, UR5 ;  /* 0x0000000500007c02 */ /* 0x000fce0008000f00 */
.L_x_207:
[----:B-1----:R1:W2:Y:S02]  /*9340*/  SYNCS.PHASECHK.TRANS64.TRYWAIT P0, [R0+URZ+0x260], R5 ;  /* 0x00026005000075a7 */ /* 0x0022a400080011ff */
[----:B--2---:R-:W-:Y:S05]  /*9350*/  @!P0 NANOSLEEP.SYNCS 0x989680 ;  /* 0x009896800000895d */ /* 0x004fea0003900000 */
[----:B------:R-:W2:Y:S02]  /*9360*/  @!P0 SYNCS.PHASECHK.TRANS64 P0, [R0+URZ+0x260], R5 ;  /* 0x00026005000085a7 */ /* 0x000ea400080010ff */
[----:B--2---:R-:W-:Y:S05]  /*9370*/  @!P0 BRA `(.L_x_207) ;  /* 0xfffffffc00f08947 */ /* 0x004fea000383ffff */
[----:B------:R-:W-:Y:S05]  /*9380*/  BRA `(.L_x_208) ;  /* 0xffffffa400f07947 */ /* 0x000fea000383ffff */
.L_x_74:
[----:B-1----:R1:W2:Y:S02]  /*9390*/  SYNCS.PHASECHK.TRANS64.TRYWAIT P1, [R0+URZ+0x250], R5 ;  /* 0x00025005000075a7 */ /* 0x0022a400080211ff */
[----:B--2---:R-:W-:Y:S05]  /*93a0*/  @!P1 NANOSLEEP.SYNCS 0x989680 ;  /* 0x009896800000995d */ /* 0x004fea0003900000 */
[----:B------:R-:W2:Y:S02]  /*93b0*/  @!P1 SYNCS.PHASECHK.TRANS64 P1, [R0+URZ+0x250], R5 ;  /* 0x00025005000095a7 */ /* 0x000ea400080210ff */
[----:B--2---:R-:W-:Y:S05]  /*93c0*/  @!P1 BRA `(.L_x_74) ;  /* 0xfffffffc00f09947 */ /* 0x004fea000383ffff */
[----:B------:R-:W-:Y:S05]  /*93d0*/  BRA `(.L_x_209) ;  /* 0xffffffa800207947 */ /* 0x000fea000383ffff */
.L_x_77:
[----:B------:R-:W-:-:S07]  /*93e0*/  MOV R0, UR5 ;  /* 0x0000000500007c02 */ /* 0x000fce0008000f00 */
.L_x_210:
[----:B-1----:R1:W2:Y:S02]  /*93f0*/  SYNCS.PHASECHK.TRANS64.TRYWAIT P0, [R0+URZ+0x260], R3 ;  /* 0x00026003000075a7 */ /* 0x0022a400080011ff */
[----:B--2---:R-:W-:Y:S05]  /*9400*/  @!P0 NANOSLEEP.SYNCS 0x989680 ;  /* 0x009896800000895d */ /* 0x004fea0003900000 */
[----:B------:R-:W2:Y:S02]  /*9410*/  @!P0 SYNCS.PHASECHK.TRANS64 P0, [R0+URZ+0x260], R3 ;  /* 0x00026003000085a7 */ /* 0x000ea400080010ff */
[----:B--2---:R-:W-:Y:S05]  /*9420*/  @!P0 BRA `(.L_x_210) ;  /* 0xfffffffc00f08947 */ /* 0x004fea000383ffff */
[----:B------:R-:W-:Y:S05]  /*9430*/  BRA `(.L_x_76) ;  /* 0xffffffa800747947 */ /* 0x000fea000383ffff */
.L_x_84:
[----:B-1----:R1:W2:Y:S02]  /*9440*/  SYNCS.PHASECHK.TRANS64.TRYWAIT P1, [R0+URZ+0x250], R5 ;  /* 0x00025005000075a7 */ /* 0x0022a400080211ff */
[----:B--2---:R-:W-:Y:S05]  /*9450*/  @!P1 NANOSLEEP.SYNCS 0x989680 ;  /* 0x009896800000995d */ /* 0x004fea0003900000 */
[----:B------:R-:W2:Y:S02]  /*9460*/  @!P1 SYNCS.PHASECHK.TRANS64 P1, [R0+URZ+0x250], R5 ;  /* 0x00025005000095a7 */ /* 0x000ea400080210ff */
[----:B--2---:R-:W-:Y:S05]  /*9470*/  @!P1 BRA `(.L_x_84) ;  /* 0xfffffffc00f09947 */ /* 0x004fea000383ffff */
[----:B------:R-:W-:Y:S05]  /*9480*/  BRA `(.L_x_211) ;  /* 0xffffffac00c47947 */ /* 0x000fea000383ffff */
.L_x_85:
[----:B------:R-:W-:-:S07]  /*9490*/  MOV R3, UR9 ;  /* 0x0000000900037c02 */ /* 0x000fce0008000f00 */
.L_x_212:
[----:B-1----:R1:W2:Y:S02]  /*94a0*/  SYNCS.PHASECHK.TRANS64.TRYWAIT P0, [R3+URZ+0x290], R0 ;  /* 0x00029000030075a7 */ /* 0x0022a400080011ff */
[----:B--2---:R-:W-:Y:S05]  /*94b0*/  @!P0 NANOSLEEP.SYNCS 0x989680 ;  /* 0x009896800000895d */ /* 0x004fea0003900000 */
[----:B------:R-:W2:Y:S02]  /*94c0*/  @!P0 SYNCS.PHASECHK.TRANS64 P0, [R3+URZ+0x290], R0 ;  /* 0x00029000030085a7 */ /* 0x000ea400080010ff */
[----:B--2---:R-:W-:Y:S05]  /*94d0*/  @!P0 BRA `(.L_x_212) ;  /* 0xfffffffc00f08947 */ /* 0x004fea000383ffff */
[----:B------:R-:W-:Y:S05]  /*94e0*/  BRA `(.L_x_213) ;  /* 0xffffffac00f87947 */ /* 0x000fea000383ffff */
.L_x_88:
[----:B------:R-:W-:Y:S07]  /*94f0*/  MOV R0, UR7 ;  /* 0x0000000700007c02 */ /* 0x000fee0008000f00 */
.L_x_214:
[----:B-1----:R1:W2:Y:S02]  /*9500*/  SYNCS.PHASECHK.TRANS64.TRYWAIT P0, [R0+URZ], R3 ;  /* 0x00000003000075a7 */ /* 0x0022a400080011ff */
[----:B--2---:R-:W-:Y:S05]  /*9510*/  @!P0 NANOSLEEP.SYNCS 0x989680 ;  /* 0x009896800000895d */ /* 0x004fea0003900000 */
[----:B------:R-:W2:Y:S02]  /*9520*/  @!P0 SYNCS.PHASECHK.TRANS64 P0, [R0+URZ], R3 ;  /* 0x00000003000085a7 */ /* 0x000ea400080010ff */
[----:B--2---:R-:W-:Y:S05]  /*9530*/  @!P0 BRA `(.L_x_214) ;  /* 0xfffffffc00f08947 */ /* 0x004fea000383ffff */
[----:B------:R-:W-:Y:S05]  /*9540*/  BRA `(.L_x_87) ;  /* 0xffffffb000307947 */ /* 0x000fea000383ffff */
.L_x_91:
[----:B------:R-:W-:-:S07]  /*9550*/  MOV R0, UR5 ;  /* 0x0000000500007c02 */ /* 0x000fce0008000f00 */
.L_x_215:
[----:B--2---:R2:W3:Y:S02]  /*9560*/  SYNCS.PHASECHK.TRANS64.TRYWAIT P0, [R0+URZ], R3 ;  /* 0x00000003000075a7 */ /* 0x0044e400080011ff */
[----:B---3--:R-:W-:Y:S05]  /*9570*/  @!P0 NANOSLEEP.SYNCS 0x989680 ;  /* 0x009896800000895d */ /* 0x008fea0003900000 */
[----:B------:R-:W3:Y:S02]  /*9580*/  @!P0 SYNCS.PHASECHK.TRANS64 P0, [R0+URZ], R3 ;  /* 0x00000003000085a7 */ /* 0x000ee400080010ff */
[----:B---3--:R-:W-:Y:S05]  /*9590*/  @!P0 BRA `(.L_x_215) ;  /* 0xfffffffc00f08947 */ /* 0x008fea000383ffff */
[----:B------:R-:W-:Y:S05]  /*95a0*/  BRA `(.L_x_216) ;  /* 0xffffffb000d87947 */ /* 0x000fea000383ffff */
.L_x_92:
[----:B------:R-:W-:-:S07]  /*95b0*/  MOV R0, UR5 ;  /* 0x0000000500007c02 */ /* 0x000fce0008000f00 */
.L_x_217:
[----:B--2---:R2:W3:Y:S02]  /*95c0*/  SYNCS.PHASECHK.TRANS64.TRYWAIT P0, [R0+URZ], R3 ;  /* 0x00000003000075a7 */ /* 0x0044e400080011ff */
[----:B---3--:R-:W-:Y:S05]  /*95d0*/  @!P0 NANOSLEEP.SYNCS 0x989680 ;  /* 0x009896800000895d */ /* 0x008fea0003900000 */
[----:B------:R-:W3:Y:S02]  /*95e0*/  @!P0 SYNCS.PHASECHK.TRANS64 P0, [R0+URZ], R3 ;  /* 0x00000003000085a7 */ /* 0x000ee400080010ff */
[----:B---3--:R-:W-:Y:S05]  /*95f0*/  @!P0 BRA `(.L_x_217) ;  /* 0xfffffffc00f08947 */ /* 0x008fea000383ffff */
[----:B------:R-:W-:Y:S05]  /*9600*/  BRA `(.L_x_218) ;  /* 0xffffffb000e47947 */ /* 0x000fea000383ffff */
.L_x_93:
[----:B------:R-:W-:-:S07]  /*9610*/  MOV R0, UR5 ;  /* 0x0000000500007c02 */ /* 0x000fce0008000f00 */
.L_x_219:
[----:B--2---:R2:W3:Y:S02]  /*9620*/  SYNCS.PHASECHK.TRANS64.TRYWAIT P0, [R0+URZ], R3 ;  /* 0x00000003000075a7 */ /* 0x0044e400080011ff */
[----:B---3--:R-:W-:Y:S05]  /*9630*/  @!P0 NANOSLEEP.SYNCS 0x989680 ;  /* 0x009896800000895d */ /* 0x008fea0003900000 */
[----:B------:R-:W3:Y:S02]  /*9640*/  @!P0 SYNCS.PHASECHK.TRANS64 P0, [R0+URZ], R3 ;  /* 0x00000003000085a7 */ /* 0x000ee400080010ff */
[----:B---3--:R-:W-:Y:S05]  /*9650*/  @!P0 BRA `(.L_x_219) ;  /* 0xfffffffc00f08947 */ /* 0x008fea000383ffff */
[----:B------:R-:W-:Y:S05]  /*9660*/  BRA `(.L_x_220) ;  /* 0xffffffb000f07947 */ /* 0x000fea000383ffff */
.L_x_94:
[----:B------:R-:W-:-:S07]  /*9670*/  MOV R0, UR7 ;  /* 0x0000000700007c02 */ /* 0x000fce0008000f00 */
.L_x_221:
[----:B--2---:R2:W3:Y:S02]  /*9680*/  SYNCS.PHASECHK.TRANS64.TRYWAIT P0, [R0+URZ], R3 ;  /* 0x00000003000075a7 */ /* 0x0044e400080011ff */
[----:B---3--:R-:W-:Y:S05]  /*9690*/  @!P0 NANOSLEEP.SYNCS 0x989680 ;  /* 0x009896800000895d */ /* 0x008fea0003900000 */
[----:B------:R-:W3:Y:S02]  /*96a0*/  @!P0 SYNCS.PHASECHK.TRANS64 P0, [R0+URZ], R3 ;  /* 0x00000003000085a7 */ /* 0x000ee400080010ff */
[----:B---3--:R-:W-:Y:S05]  /*96b0*/  @!P0 BRA `(.L_x_221) ;  /* 0xfffffffc00f08947 */ /* 0x008fea000383ffff */
[----:B------:R-:W-:Y:S05]  /*96c0*/  BRA `(.L_x_222) ;  /* 0xffffffb000fc7947 */ /* 0x000fea000383ffff */
.L_x_99:
[----:B--2---:R2:W3:Y:S02]  /*96d0*/  SYNCS.PHASECHK.TRANS64.TRYWAIT P0, [R0+URZ+0x250], R3 ;  /* 0x00025003000075a7 */ /* 0x0044e400080011ff */
[----:B---3--:R-:W-:Y:S05]  /*96e0*/  @!P0 NANOSLEEP.SYNCS 0x989680 ;  /* 0x009896800000895d */ /* 0x008fea0003900000 */
[----:B------:R-:W3:Y:S02]  /*96f0*/  @!P0 SYNCS.PHASECHK.TRANS64 P0, [R0+URZ+0x250], R3 ;  /* 0x00025003000085a7 */ /* 0x000ee400080010ff */
[----:B---3--:R-:W-:Y:S05]  /*9700*/  @!P0 BRA `(.L_x_99) ;  /* 0xfffffffc00f08947 */ /* 0x008fea000383ffff */
[----:B------:R-:W-:Y:S05]  /*9710*/  BRA `(.L_x_223) ;  /* 0xffffffb800007947 */ /* 0x000fea000383ffff */
.L_x_102:
[----:B------:R-:W-:Y:S07]  /*9720*/  MOV R0, UR7 ;  /* 0x0000000700007c02 */ /* 0x000fee0008000f00 */
.L_x_224:
[----:B--2---:R2:W3:Y:S02]  /*9730*/  SYNCS.PHASECHK.TRANS64.TRYWAIT P0, [R0+URZ+0x248], R3 ;  /* 0x00024803000075a7 */ /* 0x0044e400080011ff */
[----:B---3--:R-:W-:Y:S05]  /*9740*/  @!P0 NANOSLEEP.SYNCS 0x989680 ;  /* 0x009896800000895d */ /* 0x008fea0003900000 */
[----:B------:R-:W3:Y:S02]  /*9750*/  @!P0 SYNCS.PHASECHK.TRANS64 P0, [R0+URZ+0x248], R3 ;  /* 0x00024803000085a7 */ /* 0x000ee400080010ff */
[----:B---3--:R-:W-:Y:S05]  /*9760*/  @!P0 BRA `(.L_x_224) ;  /* 0xfffffffc00f08947 */ /* 0x008fea000383ffff */
[----:B------:R-:W-:Y:S05]  /*9770*/  BRA `(.L_x_101) ;  /* 0xffffffb800e07947 */ /* 0x000fea000383ffff */
.L_x_105:
[----:B--2---:R-:W-:Y:S07]  /*9780*/  MOV R3, UR7 ;  /* 0x0000000700037c02 */ /* 0x004fee0008000f00 */
.L_x_225:
[----:B-1----:R1:W2:Y:S02]  /*9790*/  SYNCS.PHASECHK.TRANS64.TRYWAIT P0, [R3+URZ+0x230], R12 ;  /* 0x0002300c030075a7 */ /* 0x0022a400080011ff */
[----:B--2---:R-:W-:Y:S05]  /*97a0*/  @!P0 NANOSLEEP.SYNCS 0x989680 ;  /* 0x009896800000895d */ /* 0x004fea0003900000 */
[----:B------:R-:W2:Y:S02]  /*97b0*/  @!P0 SYNCS.PHASECHK.TRANS64 P0, [R3+URZ+0x230], R12 ;  /* 0x0002300c030085a7 */ /* 0x000ea400080010ff */
[----:B--2---:R-:W-:Y:S05]  /*97c0*/  @!P0 BRA `(.L_x_225) ;  /* 0xfffffffc00f08947 */ /* 0x004fea000383ffff */
[----:B------:R-:W-:Y:S05]  /*97d0*/  BRA `(.L_x_226) ;  /* 0xffffffbc00587947 */ /* 0x000fea000383ffff */
.L_x_106:
[----:B------:R-:W-:Y:S07]  /*97e0*/  MOV R3, UR7 ;  /* 0x0000000700037c02 */ /* 0x000fee0008000f00 */
.L_x_227:
[----:B-1----:R1:W2:Y:S02]  /*97f0*/  SYNCS.PHASECHK.TRANS64.TRYWAIT P0, [R3+URZ+0x238], R12 ;  /* 0x0002380c030075a7 */ /* 0x0022a400080011ff */
[----:B--2---:R-:W-:Y:S05]  /*9800*/  @!P0 NANOSLEEP.SYNCS 0x989680 ;  /* 0x009896800000895d */ /* 0x004fea0003900000 */
[----:B------:R-:W2:Y:S02]  /*9810*/  @!P0 SYNCS.PHASECHK.TRANS64 P0, [R3+URZ+0x238], R12 ;  /* 0x0002380c030085a7 */ /* 0x000ea400080010ff */
[----:B--2---:R-:W-:Y:S05]  /*9820*/  @!P0 BRA `(.L_x_227) ;  /* 0xfffffffc00f08947 */ /* 0x004fea000383ffff */
[----:B------:R-:W-:Y:S05]  /*9830*/  BRA `(.L_x_228) ;  /* 0xffffffbc00d87947 */ /* 0x000fea000383ffff */
.L_x_108:
[----:B------:R-:W-:-:S07]  /*9840*/  MOV R0, UR7 ;  /* 0x0000000700007c02 */ /* 0x000fce0008000f00 */
.L_x_229:
[----:B-1----:R1:W3:Y:S02]  /*9850*/  SYNCS.PHASECHK.TRANS64.TRYWAIT P0, [R0+URZ+0x230], R3 ;  /* 0x00023003000075a7 */ /* 0x0022e400080011ff */
[----:B---3--:R-:W-:Y:S05]  /*9860*/  @!P0 NANOSLEEP.SYNCS 0x989680 ;  /* 0x009896800000895d */ /* 0x008fea0003900000 */
[----:B------:R-:W3:Y:S02]  /*9870*/  @!P0 SYNCS.PHASECHK.TRANS64 P0, [R0+URZ+0x230], R3 ;  /* 0x00023003000085a7 */ /* 0x000ee400080010ff */
[----:B---3--:R-:W-:Y:S05]  /*9880*/  @!P0 BRA `(.L_x_229) ;  /* 0xfffffffc00f08947 */ /* 0x008fea000383ffff */
[----:B------:R-:W-:Y:S05]  /*9890*/  BRA `(.L_x_230) ;  /* 0xffffffc000487947 */ /* 0x000fea000383ffff */
.L_x_110:
[----:B--2---:R2:W4:Y:S02]  /*98a0*/  SYNCS.PHASECHK.TRANS64.TRYWAIT P0, [R0+URZ+0x250], R3 ;  /* 0x00025003000075a7 */ /* 0x00452400080011ff */
[----:B----4-:R-:W-:Y:S05]  /*98b0*/  @!P0 NANOSLEEP.SYNCS 0x989680 ;  /* 0x009896800000895d */ /* 0x010fea0003900000 */
[----:B------:R-:W4:Y:S02]  /*98c0*/  @!P0 SYNCS.PHASECHK.TRANS64 P0, [R0+URZ+0x250], R3 ;  /* 0x00025003000085a7 */ /* 0x000f2400080010ff */
[----:B----4-:R-:W-:Y:S05]  /*98d0*/  @!P0 BRA `(.L_x_110) ;  /* 0xfffffffc00f08947 */ /* 0x010fea000383ffff */
[----:B------:R-:W-:Y:S05]  /*98e0*/  BRA `(.L_x_231) ;  /* 0xffffffc400147947 */ /* 0x000fea000383ffff */
.L_x_121:
[----:B-1----:R1:W3:Y:S02]  /*98f0*/  SYNCS.PHASECHK.TRANS64.TRYWAIT P1, [R0+URZ+0x220], R3 ;  /* 0x00022003000075a7 */ /* 0x0022e400080211ff */
[----:B---3--:R-:W-:Y:S05]  /*9900*/  @!P1 NANOSLEEP.SYNCS 0x989680 ;  /* 0x009896800000995d */ /* 0x008fea0003900000 */
[----:B------:R-:W3:Y:S02]  /*9910*/  @!P1 SYNCS.PHASECHK.TRANS64 P1, [R0+URZ+0x220], R3 ;  /* 0x00022003000095a7 */ /* 0x000ee400080210ff */
[----:B---3--:R-:W-:Y:S05]  /*9920*/  @!P1 BRA `(.L_x_121) ;  /* 0xfffffffc00f09947 */ /* 0x008fea000383ffff */
[----:B------:R-:W-:Y:S05]  /*9930*/  BRA `(.L_x_120) ;  /* 0xffffffd0002c7947 */ /* 0x000fea000383ffff */
.L_x_123:
[----:B-1----:R1:W4:Y:S02]  /*9940*/  SYNCS.PHASECHK.TRANS64.TRYWAIT P0, [R113+URZ+0x270], R2 ;  /* 0x00027002710075a7 */ /* 0x00232400080011ff */
[----:B----4-:R-:W-:Y:S05]  /*9950*/  @!P0 NANOSLEEP.SYNCS 0x989680 ;  /* 0x009896800000895d */ /* 0x010fea0003900000 */
[----:B------:R-:W4:Y:S02]  /*9960*/  @!P0 SYNCS.PHASECHK.TRANS64 P0, [R113+URZ+0x270], R2 ;  /* 0x00027002710085a7 */ /* 0x000f2400080010ff */
[----:B----4-:R-:W-:Y:S05]  /*9970*/  @!P0 BRA `(.L_x_123) ;  /* 0xfffffffc00f08947 */ /* 0x010fea000383ffff */
[----:B------:R-:W-:Y:S05]  /*9980*/  BRA `(.L_x_122) ;  /* 0xffffffd000807947 */ /* 0x000fea000383ffff */
.L_x_131:
[----:B--2---:R2:W3:Y:S02]  /*9990*/  SYNCS.PHASECHK.TRANS64.TRYWAIT P0, [R32+URZ+0x220], R3 ;  /* 0x00022003200075a7 */ /* 0x0044e400080011ff */
[----:B---3--:R-:W-:Y:S05]  /*99a0*/  @!P0 NANOSLEEP.SYNCS 0x989680 ;  /* 0x009896800000895d */ /* 0x008fea0003900000 */
[----:B------:R-:W3:Y:S02]  /*99b0*/  @!P0 SYNCS.PHASECHK.TRANS64 P0, [R32+URZ+0x220], R3 ;  /* 0x00022003200085a7 */ /* 0x000ee400080010ff */
[----:B---3--:R-:W-:Y:S05]  /*99c0*/  @!P0 BRA `(.L_x_131) ;  /* 0xfffffffc00f08947 */ /* 0x008fea000383ffff */
[----:B------:R-:W-:Y:S05]  /*99d0*/  BRA `(.L_x_130) ;  /* 0xffffffdc00707947 */ /* 0x000fea000383ffff */
        .weak           $__internal_0_$__cuda_sm10x_tcgen05_guardrail_trap_col_being_dealloced_not_returned_by_alloc
        .type           $__internal_0_$__cuda_sm10x_tcgen05_guardrail_trap_col_being_dealloced_not_returned_by_alloc,@function
        .size           $__internal_0_$__cuda_sm10x_tcgen05_guardrail_trap_col_being_dealloced_not_returned_by_alloc,($__internal_1_$__cuda_sm10x_tcgen05_guardrail_trap_phase_invalid_during_alloc - $__internal_0_$__cuda_sm10x_tcgen05_guardrail_trap_col_being_dealloced_not_returned_by_alloc)
$__internal_0_$__cuda_sm10x_tcgen05_guardrail_trap_col_being_dealloced_not_returned_by_alloc:
[----:B------:R-:W-:Y:S05]  /*99e0*/  BPT.TRAP 0x1 ;  /* 0x000000040000795c */ /* 0x000fea0000300000 */
[----:B------:R-:W-:-:S04]  /*99f0*/  HFMA2 R3, -RZ, RZ, 0, 0 ;  /* 0x00000000ff037431 */ /* 0x000fc800000001ff */
[----:B------:R-:W-:Y:S05]  /*9a00*/  RET.REL.NODEC R2 `(_ZN7cutlass13device_kernelINS_4gemm6kernel13GemmUniversalIN4cute5tupleIJiiiiEEENS1_10collective13CollectiveMmaINS1_35MainloopSm100TmaUmmaWarpSpecializedILi34ELi2ELi4ENS5_IJNS4_1CILi1EEESB_SB_EEEEENS5_IJNSA_ILi64EEENSA_ILi128EEENSA_ILi32EEEEEENS_12float_e4m3_tENS5_IJSB_llEEENS_12float_e5m2_tESJ_NS4_8TiledMMAINS4_8MMA_AtomIJNS4_10MMA_TraitsINS4_19SM100_MMA_F8F6F4_SSEJSI_SK_fSE_SF_NS4_17integral_constantINS4_4UMMA5MajorELSR_1EEESS_NSP_INSQ_7ScaleInELST_0EEESU_EEEEEENS4_6LayoutISC_NS5_IJNSA_ILi0EEESY_SY_EEEEENS5_IJNS4_10UnderscoreES11_S11_EEEEENS4_13SM90_TMA_LOADENS4_14ComposedLayoutINS4_7SwizzleILi2ELi4ELi3EEENS4_18smem_ptr_flag_bitsILi8EEENSX_INS5_IJSE_NSA_ILi8EEEEEENS5_IJSB_SE_EEEEEEEvNS4_8identityES14_NS15_INS16_ILi3ELi4ELi3EEES19_NSX_INS5_IJSF_S1A_EEENS5_IJSB_SF_EEEEEEEvS1F_EENS_8epilogue10collective18CollectiveEpilogueINS1M_23Sm100TmaWarpSpecializedILi2ELi2ELi32ELb0ELb0EEEJSH_NS5_IJNSX_ISE_SB_EES1R_EEESI_NS5_IJlSB_lEEESI_S1T_NS1M_6fusion15FusionCallbacksIS1Q_NS1U_17LinearCombinationISI_fSI_fLNS_15FloatRoundStyleE2EEESH_S1S_JEEENS4_5SM1004TMEM4LOAD26SM100_TMEM_LOAD_16dp32b32xES14_NS15_IS17_S19_NSX_INS5_IJS1A_SE_EEENS5_IJSE_SB_EEEEEEENS4_39AutoVectorizingCopyWithAssumedAlignmentILi128EEENS4_14SM90_TMA_STOREES27_S29_S29_EEEvvEEEEvNT_6ParamsE) ;  /* 0xffffff64027c7950 */ /* 0x000fea0003c3ffff */
        .weak           $__internal_1_$__cuda_sm10x_tcgen05_guardrail_trap_phase_invalid_during_alloc
        .type           $__internal_1_$__cuda_sm10x_tcgen05_guardrail_trap_phase_invalid_during_alloc,@function
        .size           $__internal_1_$__cuda_sm10x_tcgen05_guardrail_trap_phase_invalid_during_alloc,($__internal_2_$__cuda_sm10x_tcgen05_guardrail_trap_unallocated_columns_being_dealloced - $__internal_1_$__cuda_sm10x_tcgen05_guardrail_trap_phase_invalid_during_alloc)
$__internal_1_$__cuda_sm10x_tcgen05_guardrail_trap_phase_invalid_during_alloc:
[----:B------:R-:W-:Y:S05]  /*9a10*/  BPT.TRAP 0x1 ;  /* 0x000000040000795c */ /* 0x000fea0000300000 */
[----:B------:R-:W-:-:S04]  /*9a20*/  MOV R3, 0x0 ;  /* 0x0000000000037802 */ /* 0x000fc80000000f00 */
[----:B------:R-:W-:Y:S05]  /*9a30*/  RET.REL.NODEC R2 `(_ZN7cutlass13device_kernelINS_4gemm6kernel13GemmUniversalIN4cute5tupleIJiiiiEEENS1_10collective13CollectiveMmaINS1_35MainloopSm100TmaUmmaWarpSpecializedILi34ELi2ELi4ENS5_IJNS4_1CILi1EEESB_SB_EEEEENS5_IJNSA_ILi64EEENSA_ILi128EEENSA_ILi32EEEEEENS_12float_e4m3_tENS5_IJSB_llEEENS_12float_e5m2_tESJ_NS4_8TiledMMAINS4_8MMA_AtomIJNS4_10MMA_TraitsINS4_19SM100_MMA_F8F6F4_SSEJSI_SK_fSE_SF_NS4_17integral_constantINS4_4UMMA5MajorELSR_1EEESS_NSP_INSQ_7ScaleInELST_0EEESU_EEEEEENS4_6LayoutISC_NS5_IJNSA_ILi0EEESY_SY_EEEEENS5_IJNS4_10UnderscoreES11_S11_EEEEENS4_13SM90_TMA_LOADENS4_14ComposedLayoutINS4_7SwizzleILi2ELi4ELi3EEENS4_18smem_ptr_flag_bitsILi8EEENSX_INS5_IJSE_NSA_ILi8EEEEEENS5_IJSB_SE_EEEEEEEvNS4_8identityES14_NS15_INS16_ILi3ELi4ELi3EEES19_NSX_INS5_IJSF_S1A_EEENS5_IJSB_SF_EEEEEEEvS1F_EENS_8epilogue10collective18CollectiveEpilogueINS1M_23Sm100TmaWarpSpecializedILi2ELi2ELi32ELb0ELb0EEEJSH_NS5_IJNSX_ISE_SB_EES1R_EEESI_NS5_IJlSB_lEEESI_S1T_NS1M_6fusion15FusionCallbacksIS1Q_NS1U_17LinearCombinationISI_fSI_fLNS_15FloatRoundStyleE2EEESH_S1S_JEEENS4_5SM1004TMEM4LOAD26SM100_TMEM_LOAD_16dp32b32xES14_NS15_IS17_S19_NSX_INS5_IJS1A_SE_EEENS5_IJSE_SB_EEEEEEENS4_39AutoVectorizingCopyWithAssumedAlignmentILi128EEENS4_14SM90_TMA_STOREES27_S29_S29_EEEvvEEEEvNT_6ParamsE) ;  /* 0xffffff6402707950 */ /* 0x000fea0003c3ffff */
        .weak           $__internal_2_$__cuda_sm10x_tcgen05_guardrail_trap_unallocated_columns_being_dealloced
        .type           $__internal_2_$__cuda_sm10x_tcgen05_guardrail_trap_unallocated_columns_being_dealloced,@function
        .size           $__internal_2_$__cuda_sm10x_tcgen05_guardrail_trap_unallocated_columns_being_dealloced,(.L_x_233 - $__internal_2_$__cuda_sm10x_tcgen05_guardrail_trap_unallocated_columns_being_dealloced)
$__internal_2_$__cuda_sm10x_tcgen05_guardrail_trap_unallocated_columns_being_dealloced:
[----:B------:R-:W-:Y:S05]  /*9a40*/  BPT.TRAP 0x1 ;  /* 0x000000040000795c */ /* 0x000fea0000300000 */
[----:B------:R-:W-:-:S04]  /*9a50*/  HFMA2 R3, -RZ, RZ, 0, 0 ;  /* 0x00000000ff037431 */ /* 0x000fc800000001ff */
[----:B------:R-:W-:Y:S05]  /*9a60*/  RET.REL.NODEC R2 `(_ZN7cutlass13device_kernelINS_4gemm6kernel13GemmUniversalIN4cute5tupleIJiiiiEEENS1_10collective13CollectiveMmaINS1_35MainloopSm100TmaUmmaWarpSpecializedILi34ELi2ELi4ENS5_IJNS4_1CILi1EEESB_SB_EEEEENS5_IJNSA_ILi64EEENSA_ILi128EEENSA_ILi32EEEEEENS_12float_e4m3_tENS5_IJSB_llEEENS_12float_e5m2_tESJ_NS4_8TiledMMAINS4_8MMA_AtomIJNS4_10MMA_TraitsINS4_19SM100_MMA_F8F6F4_SSEJSI_SK_fSE_SF_NS4_17integral_constantINS4_4UMMA5MajorELSR_1EEESS_NSP_INSQ_7ScaleInELST_0EEESU_EEEEEENS4_6LayoutISC_NS5_IJNSA_ILi0EEESY_SY_EEEEENS5_IJNS4_10UnderscoreES11_S11_EEEEENS4_13SM90_TMA_LOADENS4_14ComposedLayoutINS4_7SwizzleILi2ELi4ELi3EEENS4_18smem_ptr_flag_bitsILi8EEENSX_INS5_IJSE_NSA_ILi8EEEEEENS5_IJSB_SE_EEEEEEEvNS4_8identityES14_NS15_INS16_ILi3ELi4ELi3EEES19_NSX_INS5_IJSF_S1A_EEENS5_IJSB_SF_EEEEEEEvS1F_EENS_8epilogue10collective18CollectiveEpilogueINS1M_23Sm100TmaWarpSpecializedILi2ELi2ELi32ELb0ELb0EEEJSH_NS5_IJNSX_ISE_SB_EES1R_EEESI_NS5_IJlSB_lEEESI_S1T_NS1M_6fusion15FusionCallbacksIS1Q_NS1U_17LinearCombinationISI_fSI_fLNS_15FloatRoundStyleE2EEESH_S1S_JEEENS4_5SM1004TMEM4LOAD26SM100_TMEM_LOAD_16dp32b32xES14_NS15_IS17_S19_NSX_INS5_IJS1A_SE_EEENS5_IJSE_SB_EEEEEEENS4_39AutoVectorizingCopyWithAssumedAlignmentILi128EEENS4_14SM90_TMA_STOREES27_S29_S29_EEEvvEEEEvNT_6ParamsE) ;  /* 0xffffff6402647950 */ /* 0x000fea0003c3ffff */
.L_x_232:
[----:B------:R-:W-:-:S00]  /*9a70*/  BRA `(.L_x_232) ;  /* 0xfffffffc00fc7947 */ /* 0x000fc0000383ffff */
[----:B------:R-:W-:-:S00]  /*9a80*/  NOP ;  /* 0x0000000000007918 */ /* 0x000fc00000000000 */
[----:B------:R-:W-:-:S00]  /*9a90*/  NOP ;  /* 0x0000000000007918 */ /* 0x000fc00000000000 */
[----:B------:R-:W-:-:S00]  /*9aa0*/  NOP ;  /* 0x0000000000007918 */ /* 0x000fc00000000000 */
[----:B------:R-:W-:-:S00]  /*9ab0*/  NOP ;  /* 0x0000000000007918 */ /* 0x000fc00000000000 */
[----:B------:R-:W-:-:S00]  /*9ac0*/  NOP ;  /* 0x0000000000007918 */ /* 0x000fc00000000000 */
[----:B------:R-:W-:-:S00]  /*9ad0*/  NOP ;  /* 0x0000000000007918 */ /* 0x000fc00000000000 */
[----:B------:R-:W-:-:S00]  /*9ae0*/  NOP ;  /* 0x0000000000007918 */ /* 0x000fc00000000000 */
[----:B------:R-:W-:-:S00]  /*9af0*/  NOP ;  /* 0x0000000000007918 */ /* 0x000fc00000000000 */
.L_x_233:


//--------------------- .nv.global.init           --------------------------
	.section	.nv.global.init,"aw",@progbits
.nv.global.init:
	.type		$str$27,@object
	.size		$str$27,($str$28 - $str$27)
$str$27:
        /*0000*/ 	.byte	0x28, 0x61, 0x64, 0x64, 0x72, 0x65, 0x73, 0x73, 0x20, 0x26, 0x20, 0x6d, 0x61, 0x73, 0x6b, 0x29
        /*0010*/ 	.byte	0x20, 0x3d, 0x3d, 0x20, 0x30, 0x00
	.type		$str$28,@object
	.size		$str$28,($str$26 - $str$28)
$str$28:
        /*0016*/ 	.byte	0x2f, 0x74, 0x6d, 0x70, 0x2f, 0x63, 0x75, 0x74, 0x6c, 0x61, 0x73, 0x73, 0x5f, 0x73, 0x77, 0x65
        /*0026*/ 	.byte	0x65, 0x70, 0x5f, 0x73, 0x72, 0x63, 0x2f, 0x69, 0x6e, 0x63, 0x6c, 0x75, 0x64, 0x65, 0x2f, 0x63
        /*0036*/ 	.byte	0x75, 0x74, 0x65, 0x2f, 0x70, 0x6f, 0x69, 0x6e, 0x74, 0x65, 0x72, 0x5f, 0x66, 0x6c, 0x61, 0x67
        /*0046*/ 	.byte	0x67, 0x65, 0x64, 0x2e, 0x68, 0x70, 0x70, 0x00
	.type		$str$26,@object
	.size		$str$26,($str$25 - $str$26)
$str$26:
        /*004e*/ 	.byte	0x2f, 0x74, 0x6d, 0x70, 0x2f, 0x63, 0x75, 0x74, 0x6c, 0x61, 0x73, 0x73, 0x5f, 0x73, 0x77, 0x65
        /*005e*/ 	.byte	0x65, 0x70, 0x5f, 0x73, 0x72, 0x63, 0x2f, 0x69, 0x6e, 0x63, 0x6c, 0x75, 0x64, 0x65, 0x2f, 0x63
        /*006e*/ 	.byte	0x75, 0x74, 0x65, 0x2f, 0x61, 0x74, 0x6f, 0x6d, 0x2f, 0x63, 0x6f, 0x70, 0x79, 0x5f, 0x74, 0x72
        /*007e*/ 	.byte	0x61, 0x69, 0x74, 0x73, 0x5f, 0x73, 0x6d, 0x31, 0x30, 0x30, 0x2e, 0x68, 0x70, 0x70, 0x00
	.type		$str$25,@object
	.size		$str$25,(__unnamed_1 - $str$25)
$str$25:
        /*008d*/ 	.byte	0x28, 0x28, 0x75, 0x69, 0x6e, 0x74, 0x33, 0x32, 0x5f, 0x74, 0x28, 0x74, 0x68, 0x72, 0x65, 0x61
        /*009d*/ 	.byte	0x64, 0x49, 0x64, 0x78, 0x2e, 0x78, 0x29, 0x20, 0x2f, 0x20, 0x33, 0x32, 0x29, 0x20, 0x25, 0x20
        /*00ad*/ 	.byte	0x34, 0x29, 0x20, 0x3d, 0x3d, 0x20, 0x28, 0x28, 0x28, 0x74, 0x6d, 0x65, 0x6d, 0x5f, 0x61, 0x64
        /*00bd*/ 	.byte	0x64, 0x72, 0x20, 0x3e, 0x3e, 0x20, 0x31, 0x36, 0x29, 0x20, 0x2f, 0x20, 0x33, 0x32, 0x29, 0x20
        /*00cd*/ 	.byte	0x25, 0x20, 0x34, 0x29, 0x00
	.type		__unnamed_1,@object
	.size		__unnamed_1,(__unnamed_2 - __unnamed_1)
__unnamed_1:
        /*00d2*/ 	.byte	0x61, 0x75, 0x74, 0x6f, 0x20, 0x63, 0x75, 0x74, 0x65, 0x3a, 0x3a, 0x61, 0x73, 0x5f, 0x70, 0x6f
        /* <DEDUP_REMOVED lines=24> */
        /*0262*/ 	.byte	0x3c, 0x34, 0x30, 0x39, 0x36, 0x3e, 0x3e, 0x3e, 0x3e, 0x5d, 0x00
	.type		__unnamed_2,@object
	.size		__unnamed_2,(.L_2 - __unnamed_2)
__unnamed_2:
        /* <DEDUP_REMOVED lines=40> */
        /*04ed*/ 	.byte	0x74, 0x65, 0x3a, 0x3a, 0x43, 0x3c, 0x30, 0x3e, 0x3e, 0x3e, 0x3e, 0x5d, 0x00
.L_2:


//--------------------- .nv.shared._ZN7cutlass13device_kernelINS_4gemm6kernel13GemmUniversalIN4cute5tupleIJiiiiEEENS1_10collective13CollectiveMmaINS1_35MainloopSm100TmaUmmaWarpSpecializedILi34ELi2ELi4ENS5_IJNS4_1CILi1EEESB_SB_EEEEENS5_IJNSA_ILi64EEENSA_ILi128EEENSA_ILi32EEEEEENS_12float_e4m3_tENS5_IJSB_llEEENS_12float_e5m2_tESJ_NS4_8TiledMMAINS4_8MMA_AtomIJNS4_10MMA_TraitsINS4_19SM100_MMA_F8F6F4_SSEJSI_SK_fSE_SF_NS4_17integral_constantINS4_4UMMA5MajorELSR_1EEESS_NSP_INSQ_7ScaleInELST_0EEESU_EEEEEENS4_6LayoutISC_NS5_IJNSA_ILi0EEESY_SY_EEEEENS5_IJNS4_10UnderscoreES11_S11_EEEEENS4_13SM90_TMA_LOADENS4_14ComposedLayoutINS4_7SwizzleILi2ELi4ELi3EEENS4_18smem_ptr_flag_bitsILi8EEENSX_INS5_IJSE_NSA_ILi8EEEEEENS5_IJSB_SE_EEEEEEEvNS4_8identityES14_NS15_INS16_ILi3ELi4ELi3EEES19_NSX_INS5_IJSF_S1A_EEENS5_IJSB_SF_EEEEEEEvS1F_EENS_8epilogue10collective18CollectiveEpilogueINS1M_23Sm100TmaWarpSpecializedILi2ELi2ELi32ELb0ELb0EEEJSH_NS5_IJNSX_ISE_SB_EES1R_EEESI_NS5_IJlSB_lEEESI_S1T_NS1M_6fusion15FusionCallbacksIS1Q_NS1U_17LinearCombinationISI_fSI_fLNS_15FloatRoundStyleE2EEESH_S1S_JEEENS4_5SM1004TMEM4LOAD26SM100_TMEM_LOAD_16dp32b32xES14_NS15_IS17_S19_NSX_INS5_IJS1A_SE_EEENS5_IJSE_SB_EEEEEEENS4_39AutoVectorizingCopyWithAssumedAlignmentILi128EEENS4_14SM90_TMA_STOREES27_S29_S29_EEEvvEEEEvNT_6ParamsE --------------------------
	.section	.nv.shared._ZN7cutlass13device_kernelINS_4gemm6kernel13GemmUniversalIN4cute5tupleIJiiiiEEENS1_10collective13CollectiveMmaINS1_35MainloopSm100TmaUmmaWarpSpecializedILi34ELi2ELi4ENS5_IJNS4_1CILi1EEESB_SB_EEEEENS5_IJNSA_ILi64EEENSA_ILi128EEENSA_ILi32EEEEEENS_12float_e4m3_tENS5_IJSB_llEEENS_12float_e5m2_tESJ_NS4_8TiledMMAINS4_8MMA_AtomIJNS4_10MMA_TraitsINS4_19SM100_MMA_F8F6F4_SSEJSI_SK_fSE_SF_NS4_17integral_constantINS4_4UMMA5MajorELSR_1EEESS_NSP_INSQ_7ScaleInELST_0EEESU_EEEEEENS4_6LayoutISC_NS5_IJNSA_ILi0EEESY_SY_EEEEENS5_IJNS4_10UnderscoreES11_S11_EEEEENS4_13SM90_TMA_LOADENS4_14ComposedLayoutINS4_7SwizzleILi2ELi4ELi3EEENS4_18smem_ptr_flag_bitsILi8EEENSX_INS5_IJSE_NSA_ILi8EEEEEENS5_IJSB_SE_EEEEEEEvNS4_8identityES14_NS15_INS16_ILi3ELi4ELi3EEES19_NSX_INS5_IJSF_S1A_EEENS5_IJSB_SF_EEEEEEEvS1F_EENS_8epilogue10collective18CollectiveEpilogueINS1M_23Sm100TmaWarpSpecializedILi2ELi2ELi32ELb0ELb0EEEJSH_NS5_IJNSX_ISE_SB_EES1R_EEESI_NS5_IJlSB_lEEESI_S1T_NS1M_6fusion15FusionCallbacksIS1Q_NS1U_17LinearCombinationISI_fSI_fLNS_15FloatRoundStyleE2EEESH_S1S_JEEENS4_5SM1004TMEM4LOAD26SM100_TMEM_LOAD_16dp32b32xES14_NS15_IS17_S19_NSX_INS5_IJS1A_SE_EEENS5_IJSE_SB_EEEEEEENS4_39AutoVectorizingCopyWithAssumedAlignmentILi128EEENS4_14SM90_TMA_STOREES27_S29_S29_EEEvvEEEEvNT_6ParamsE,"aw",@nobits
	.sectionflags	@""
	.align	16
	.zero		1024


//--------------------- .nv.shared.reserved.0     --------------------------
	.section	.nv.shared.reserved.0,"aw",@nobits
	.weak		__nv_reservedSMEM_offset_0_alias
	.size		__nv_reservedSMEM_offset_0_alias, 0, 64
	.other		__nv_reservedSMEM_offset_0_alias,@"STO_CUDA_RESERVED_SHARED STV_DEFAULT"
__nv_reservedSMEM_offset_0_alias:
	.zero		0
.nv.shared.reserved.0:
	.zero		64
	.weak		__nv_reservedSMEM_tcgen05_partition
	.type		__nv_reservedSMEM_tcgen05_partition,@object
	.size		__nv_reservedSMEM_tcgen05_partition,(.L_0 - __nv_reservedSMEM_tcgen05_partition)
__nv_reservedSMEM_tcgen05_partition:
	.zero		32
.L_0:


//--------------------- .nv.global                --------------------------
	.section	.nv.global,"aw",@nobits
.nv.global:
	.type		_ZN40_INTERNAL_467e835d_4_k_cu_2118ca38_344064cute1_E,@object
	.size		_ZN40_INTERNAL_467e835d_4_k_cu_2118ca38_344064cute1_E,(_ZN40_INTERNAL_467e835d_4_k_cu_2118ca38_344064cuda3std3__45__cpo6cbeginE - _ZN40_INTERNAL_467e835d_4_k_cu_2118ca38_344064cute1_E)
_ZN40_INTERNAL_467e835d_4_k_cu_2118ca38_344064cute1_E:
	.zero		1
	.type		_ZN40_INTERNAL_467e835d_4_k_cu_2118ca38_344064cuda3std3__45__cpo6cbeginE,@object
	.size		_ZN40_INTERNAL_467e835d_4_k_cu_2118ca38_344064cuda3std3__45__cpo6cbeginE,(_ZN40_INTERNAL_467e835d_4_k_cu_2118ca38_344064cuda3std3__48in_placeE - _ZN40_INTERNAL_467e835d_4_k_cu_2118ca38_344064cuda3std3__45__cpo6cbeginE)
_ZN40_INTERNAL_467e835d_4_k_cu_2118ca38_344064cuda3std3__45__cpo6cbeginE:
	.zero		1
	.type		_ZN40_INTERNAL_467e835d_4_k_cu_2118ca38_344064cuda3std3__48in_placeE,@object
	.size		_ZN40_INTERNAL_467e835d_4_k_cu_2118ca38_344064cuda3std3__48in_placeE,(_ZN40_INTERNAL_467e835d_4_k_cu_2118ca38_344064cuda3std6ranges3__45__cpo9iter_moveE - _ZN40_INTERNAL_467e835d_4_k_cu_2118ca38_344064cuda3std3__48in_placeE)
_ZN40_INTERNAL_467e835d_4_k_cu_2118ca38_344064cuda3std3__48in_placeE:
	.zero		1
	.type		_ZN40_INTERNAL_467e835d_4_k_cu_2118ca38_344064cuda3std6ranges3__45__cpo9iter_moveE,@object
	.size		_ZN40_INTERNAL_467e835d_4_k_cu_2118ca38_344064cuda3std6ranges3__45__cpo9iter_moveE,(_ZN40_INTERNAL_467e835d_4_k_cu_2118ca38_344064cuda3std3__45__cpo5beginE - _ZN40_INTERNAL_467e835d_4_k_cu_2118ca38_344064cuda3std6ranges3__45__cpo9iter_moveE)
_ZN40_INTERNAL_467e835d_4_k_cu_2118ca38_344064cuda3std6ranges3__45__cpo9iter_moveE:
	.zero		1
	.type		_ZN40_INTERNAL_467e835d_4_k_cu_2118ca38_344064cuda3std3__45__cpo5beginE,@object
	.size		_ZN40_INTERNAL_467e835d_4_k_cu_2118ca38_344064cuda3std3__45__cpo5beginE,(_ZN40_INTERNAL_467e835d_4_k_cu_2118ca38_344064cuda3std3__442_GLOBAL__N__467e835d_4_k_cu_2118ca38_344066ignoreE - _ZN40_INTERNAL_467e835d_4_k_cu_2118ca38_344064cuda3std3__45__cpo5beginE)
_ZN40_INTERNAL_467e835d_4_k_cu_2118ca38_344064cuda3std3__45__cpo5beginE:
	.zero		1
	.type		_ZN40_INTERNAL_467e835d_4_k_cu_2118ca38_344064cuda3std3__442_GLOBAL__N__467e835d_4_k_cu_2118ca38_344066ignoreE,@object
	.size		_ZN40_INTERNAL_467e835d_4_k_cu_2118ca38_344064cuda3std3__442_GLOBAL__N__467e835d_4_k_cu_2118ca38_344066ignoreE,(_ZN40_INTERNAL_467e835d_4_k_cu_2118ca38_344064cute7productE - _ZN40_INTERNAL_467e835d_4_k_cu_2118ca38_344064cuda3std3__442_GLOBAL__N__467e835d_4_k_cu_2118ca38_344066ignoreE)
_ZN40_INTERNAL_467e835d_4_k_cu_2118ca38_344064cuda3std3__442_GLOBAL__N__467e835d_4_k_cu_2118ca38_344066ignoreE:
	.zero		1
	.type		_ZN40_INTERNAL_467e835d_4_k_cu_2118ca38_344064cute7productE,@object
	.size		_ZN40_INTERNAL_467e835d_4_k_cu_2118ca38_344064cute7productE,(_ZN40_INTERNAL_467e835d_4_k_cu_2118ca38_344064cuda3std3__45__cpo3endE - _ZN40_INTERNAL_467e835d_4_k_cu_2118ca38_344064cute7productE)
_ZN40_INTERNAL_467e835d_4_k_cu_2118ca38_344064cute7productE:
	.zero		1
	.type		_ZN40_INTERNAL_467e835d_4_k_cu_2118ca38_344064cuda3std3__45__cpo3endE,@object
	.size		_ZN40_INTERNAL_467e835d_4_k_cu_2118ca38_344064cuda3std3__45__cpo3endE,(_ZN40_INTERNAL_467e835d_4_k_cu_2118ca38_344064cuda3std3__419piecewise_constructE - _ZN40_INTERNAL_467e835d_4_k_cu_2118ca38_344064cuda3std3__45__cpo3endE)
_ZN40_INTERNAL_467e835d_4_k_cu_2118ca38_344064cuda3std3__45__cpo3endE:
	.zero		1
	.type		_ZN40_INTERNAL_467e835d_4_k_cu_2118ca38_344064cuda3std3__419piecewise_constructE,@object
	.size		_ZN40_INTERNAL_467e835d_4_k_cu_2118ca38_344064cuda3std3__419piecewise_constructE,(_ZN40_INTERNAL_467e835d_4_k_cu_2118ca38_344064cuda3std3__45__cpo4cendE - _ZN40_INTERNAL_467e835d_4_k_cu_2118ca38_344064cuda3std3__419piecewise_constructE)
_ZN40_INTERNAL_467e835d_4_k_cu_2118ca38_344064cuda3std3__419piecewise_constructE:
	.zero		1
	.type		_ZN40_INTERNAL_467e835d_4_k_cu_2118ca38_344064cuda3std3__45__cpo4cendE,@object
	.size		_ZN40_INTERNAL_467e835d_4_k_cu_2118ca38_344064cuda3std3__45__cpo4cendE,(_ZN40_INTERNAL_467e835d_4_k_cu_2118ca38_344064cuda3std6ranges3__45__cpo4swapE - _ZN40_INTERNAL_467e835d_4_k_cu_2118ca38_344064cuda3std3__45__cpo4cendE)
_ZN40_INTERNAL_467e835d_4_k_cu_2118ca38_344064cuda3std3__45__cpo4cendE:
	.zero		1
	.type		_ZN40_INTERNAL_467e835d_4_k_cu_2118ca38_344064cuda3std6ranges3__45__cpo4swapE,@object
	.size		_ZN40_INTERNAL_467e835d_4_k_cu_2118ca38_344064cuda3std6ranges3__45__cpo4swapE,(.L_10 - _ZN40_INTERNAL_467e835d_4_k_cu_2118ca38_344064cuda3std6ranges3__45__cpo4swapE)
_ZN40_INTERNAL_467e835d_4_k_cu_2118ca38_344064cuda3std6ranges3__45__cpo4swapE:
	.zero		1
.L_10:


//--------------------- .nv.constant0._ZN7cutlass13device_kernelINS_4gemm6kernel13GemmUniversalIN4cute5tupleIJiiiiEEENS1_10collective13CollectiveMmaINS1_35MainloopSm100TmaUmmaWarpSpecializedILi34ELi2ELi4ENS5_IJNS4_1CILi1EEESB_SB_EEEEENS5_IJNSA_ILi64EEENSA_ILi128EEENSA_ILi32EEEEEENS_12float_e4m3_tENS5_IJSB_llEEENS_12float_e5m2_tESJ_NS4_8TiledMMAINS4_8MMA_AtomIJNS4_10MMA_TraitsINS4_19SM100_MMA_F8F6F4_SSEJSI_SK_fSE_SF_NS4_17integral_constantINS4_4UMMA5MajorELSR_1EEESS_NSP_INSQ_7ScaleInELST_0EEESU_EEEEEENS4_6LayoutISC_NS5_IJNSA_ILi0EEESY_SY_EEEEENS5_IJNS4_10UnderscoreES11_S11_EEEEENS4_13SM90_TMA_LOADENS4_14ComposedLayoutINS4_7SwizzleILi2ELi4ELi3EEENS4_18smem_ptr_flag_bitsILi8EEENSX_INS5_IJSE_NSA_ILi8EEEEEENS5_IJSB_SE_EEEEEEEvNS4_8identityES14_NS15_INS16_ILi3ELi4ELi3EEES19_NSX_INS5_IJSF_S1A_EEENS5_IJSB_SF_EEEEEEEvS1F_EENS_8epilogue10collective18CollectiveEpilogueINS1M_23Sm100TmaWarpSpecializedILi2ELi2ELi32ELb0ELb0EEEJSH_NS5_IJNSX_ISE_SB_EES1R_EEESI_NS5_IJlSB_lEEESI_S1T_NS1M_6fusion15FusionCallbacksIS1Q_NS1U_17LinearCombinationISI_fSI_fLNS_15FloatRoundStyleE2EEESH_S1S_JEEENS4_5SM1004TMEM4LOAD26SM100_TMEM_LOAD_16dp32b32xES14_NS15_IS17_S19_NSX_INS5_IJS1A_SE_EEENS5_IJSE_SB_EEEEEEENS4_39AutoVectorizingCopyWithAssumedAlignmentILi128EEENS4_14SM90_TMA_STOREES27_S29_S29_EEEvvEEEEvNT_6ParamsE --------------------------
	.section	.nv.constant0._ZN7cutlass13device_kernelINS_4gemm6kernel13GemmUniversalIN4cute5tupleIJiiiiEEENS1_10collective13CollectiveMmaINS1_35MainloopSm100TmaUmmaWarpSpecializedILi34ELi2ELi4ENS5_IJNS4_1CILi1EEESB_SB_EEEEENS5_IJNSA_ILi64EEENSA_ILi128EEENSA_ILi32EEEEEENS_12float_e4m3_tENS5_IJSB_llEEENS_12float_e5m2_tESJ_NS4_8TiledMMAINS4_8MMA_AtomIJNS4_10MMA_TraitsINS4_19SM100_MMA_F8F6F4_SSEJSI_SK_fSE_SF_NS4_17integral_constantINS4_4UMMA5MajorELSR_1EEESS_NSP_INSQ_7ScaleInELST_0EEESU_EEEEEENS4_6LayoutISC_NS5_IJNSA_ILi0EEESY_SY_EEEEENS5_IJNS4_10UnderscoreES11_S11_EEEEENS4_13SM90_TMA_LOADENS4_14ComposedLayoutINS4_7SwizzleILi2ELi4ELi3EEENS4_18smem_ptr_flag_bitsILi8EEENSX_INS5_IJSE_NSA_ILi8EEEEEENS5_IJSB_SE_EEEEEEEvNS4_8identityES14_NS15_INS16_ILi3ELi4ELi3EEES19_NSX_INS5_IJSF_S1A_EEENS5_IJSB_SF_EEEEEEEvS1F_EENS_8epilogue10collective18CollectiveEpilogueINS1M_23Sm100TmaWarpSpecializedILi2ELi2ELi32ELb0ELb0EEEJSH_NS5_IJNSX_ISE_SB_EES1R_EEESI_NS5_IJlSB_lEEESI_S1T_NS1M_6fusion15FusionCallbacksIS1Q_NS1U_17LinearCombinationISI_fSI_fLNS_15FloatRoundStyleE2EEESH_S1S_JEEENS4_5SM1004TMEM4LOAD26SM100_TMEM_LOAD_16dp32b32xES14_NS15_IS17_S19_NSX_INS5_IJS1A_SE_EEENS5_IJSE_SB_EEEEEEENS4_39AutoVectorizingCopyWithAssumedAlignmentILi128EEENS4_14SM90_TMA_STOREES27_S29_S29_EEEvvEEEEvNT_6ParamsE,"a",@progbits
	.sectionflags	@""
	.align	4
.nv.constant0._ZN7cutlass13device_kernelINS_4gemm6kernel13GemmUniversalIN4cute5tupleIJiiiiEEENS1_10collective13CollectiveMmaINS1_35MainloopSm100TmaUmmaWarpSpecializedILi34ELi2ELi4ENS5_IJNS4_1CILi1EEESB_SB_EEEEENS5_IJNSA_ILi64EEENSA_ILi128EEENSA_ILi32EEEEEENS_12float_e4m3_tENS5_IJSB_llEEENS_12float_e5m2_tESJ_NS4_8TiledMMAINS4_8MMA_AtomIJNS4_10MMA_TraitsINS4_19SM100_MMA_F8F6F4_SSEJSI_SK_fSE_SF_NS4_17integral_constantINS4_4UMMA5MajorELSR_1EEESS_NSP_INSQ_7ScaleInELST_0EEESU_EEEEEENS4_6LayoutISC_NS5_IJNSA_ILi0EEESY_SY_EEEEENS5_IJNS4_10UnderscoreES11_S11_EEEEENS4_13SM90_TMA_LOADENS4_14ComposedLayoutINS4_7SwizzleILi2ELi4ELi3EEENS4_18smem_ptr_flag_bitsILi8EEENSX_INS5_IJSE_NSA_ILi8EEEEEENS5_IJSB_SE_EEEEEEEvNS4_8identityES14_NS15_INS16_ILi3ELi4ELi3EEES19_NSX_INS5_IJSF_S1A_EEENS5_IJSB_SF_EEEEEEEvS1F_EENS_8epilogue10collective18CollectiveEpilogueINS1M_23Sm100TmaWarpSpecializedILi2ELi2ELi32ELb0ELb0EEEJSH_NS5_IJNSX_ISE_SB_EES1R_EEESI_NS5_IJlSB_lEEESI_S1T_NS1M_6fusion15FusionCallbacksIS1Q_NS1U_17LinearCombinationISI_fSI_fLNS_15FloatRoundStyleE2EEESH_S1S_JEEENS4_5SM1004TMEM4LOAD26SM100_TMEM_LOAD_16dp32b32xES14_NS15_IS17_S19_NSX_INS5_IJS1A_SE_EEENS5_IJSE_SB_EEEEEEENS4_39AutoVectorizingCopyWithAssumedAlignmentILi128EEENS4_14SM90_TMA_STOREES27_S29_S29_EEEvvEEEEvNT_6ParamsE:
	.zero		2944


//--------------------- SYMBOLS --------------------------

	.type		.nv.reservedSmem.offset0,@object
	.size		.nv.reservedSmem.offset0,0x4
	.type		.nv.reservedSmem.cap,@object
	.size		.nv.reservedSmem.cap,0x4
	.type		__assertfail,@function
